//
// Generated by NVIDIA NVVM Compiler
//
// Compiler Build ID: CL-36424714
// Cuda compilation tools, release 13.0, V13.0.88
// Based on NVVM 20.0.0
//

.version 9.0
.target sm_100
.address_size 64

	// .globl	_Z26kernel_p_ik_pre_Block_warpPfS_S_S_S_S_S_fiii
.extern .func  (.param .b32 func_retval0) vprintf
(
	.param .b64 vprintf_param_0,
	.param .b64 vprintf_param_1
)
;
.func  (.param .b64 func_retval0) __internal_accurate_pow
(
	.param .b64 __internal_accurate_pow_param_0
)
;
.global .align 1 .b8 $str[25] = {78, 95, 50, 110, 95, 66, 32, 37, 100, 44, 32, 111, 102, 102, 115, 101, 116, 49, 32, 37, 100, 32, 10, 10};
.global .align 1 .b8 $str$1[68] = {50, 98, 32, 37, 100, 44, 116, 32, 37, 100, 44, 32, 103, 32, 37, 100, 44, 32, 97, 117, 120, 91, 83, 93, 32, 37, 102, 44, 32, 97, 117, 120, 91, 103, 43, 111, 93, 32, 37, 102, 44, 32, 111, 32, 37, 100, 32, 110, 117, 109, 32, 37, 100, 44, 32, 78, 95, 50, 110, 95, 66, 47, 50, 32, 37, 100, 10};

.visible .entry _Z26kernel_p_ik_pre_Block_warpPfS_S_S_S_S_S_fiii(
	.param .u64 .ptr .align 1 _Z26kernel_p_ik_pre_Block_warpPfS_S_S_S_S_S_fiii_param_0,
	.param .u64 .ptr .align 1 _Z26kernel_p_ik_pre_Block_warpPfS_S_S_S_S_S_fiii_param_1,
	.param .u64 .ptr .align 1 _Z26kernel_p_ik_pre_Block_warpPfS_S_S_S_S_S_fiii_param_2,
	.param .u64 .ptr .align 1 _Z26kernel_p_ik_pre_Block_warpPfS_S_S_S_S_S_fiii_param_3,
	.param .u64 .ptr .align 1 _Z26kernel_p_ik_pre_Block_warpPfS_S_S_S_S_S_fiii_param_4,
	.param .u64 .ptr .align 1 _Z26kernel_p_ik_pre_Block_warpPfS_S_S_S_S_S_fiii_param_5,
	.param .u64 .ptr .align 1 _Z26kernel_p_ik_pre_Block_warpPfS_S_S_S_S_S_fiii_param_6,
	.param .f32 _Z26kernel_p_ik_pre_Block_warpPfS_S_S_S_S_S_fiii_param_7,
	.param .u32 _Z26kernel_p_ik_pre_Block_warpPfS_S_S_S_S_S_fiii_param_8,
	.param .u32 _Z26kernel_p_ik_pre_Block_warpPfS_S_S_S_S_S_fiii_param_9,
	.param .u32 _Z26kernel_p_ik_pre_Block_warpPfS_S_S_S_S_S_fiii_param_10
)
{
	.reg .pred 	%p<7>;
	.reg .b32 	%r<31>;
	.reg .b32 	%f<59>;
	.reg .b64 	%rd<38>;

	ld.param.u64 	%rd8, [_Z26kernel_p_ik_pre_Block_warpPfS_S_S_S_S_S_fiii_param_1];
	ld.param.u64 	%rd10, [_Z26kernel_p_ik_pre_Block_warpPfS_S_S_S_S_S_fiii_param_2];
	ld.param.u64 	%rd11, [_Z26kernel_p_ik_pre_Block_warpPfS_S_S_S_S_S_fiii_param_3];
	ld.param.u64 	%rd12, [_Z26kernel_p_ik_pre_Block_warpPfS_S_S_S_S_S_fiii_param_4];
	ld.param.u64 	%rd13, [_Z26kernel_p_ik_pre_Block_warpPfS_S_S_S_S_S_fiii_param_5];
	ld.param.u64 	%rd9, [_Z26kernel_p_ik_pre_Block_warpPfS_S_S_S_S_S_fiii_param_6];
	ld.param.f32 	%f4, [_Z26kernel_p_ik_pre_Block_warpPfS_S_S_S_S_S_fiii_param_7];
	ld.param.u32 	%r9, [_Z26kernel_p_ik_pre_Block_warpPfS_S_S_S_S_S_fiii_param_8];
	ld.param.u32 	%r10, [_Z26kernel_p_ik_pre_Block_warpPfS_S_S_S_S_S_fiii_param_9];
	ld.param.u32 	%r11, [_Z26kernel_p_ik_pre_Block_warpPfS_S_S_S_S_S_fiii_param_10];
	cvta.to.global.u64 	%rd1, %rd13;
	cvta.to.global.u64 	%rd2, %rd12;
	cvta.to.global.u64 	%rd3, %rd11;
	cvta.to.global.u64 	%rd4, %rd10;
	mov.u32 	%r12, %ctaid.x;
	mov.u32 	%r13, %ntid.x;
	mov.u32 	%r1, %tid.x;
	mad.lo.s32 	%r2, %r12, %r13, %r1;
	div.s32 	%r4, %r12, %r9;
	mul.lo.s32 	%r14, %r4, %r9;
	sub.s32 	%r3, %r12, %r14;
	shl.b32 	%r15, %r3, 5;
	add.s32 	%r5, %r15, %r1;
	add.s32 	%r16, %r9, -1;
	rem.s32 	%r6, %r16, %r9;
	shr.s32 	%r17, %r10, 31;
	shr.u32 	%r18, %r17, 27;
	add.s32 	%r19, %r10, %r18;
	and.b32  	%r20, %r19, -32;
	sub.s32 	%r7, %r10, %r20;
	setp.eq.s32 	%p1, %r3, %r6;
	@%p1 bra 	$L__BB0_2;
	neg.f32 	%f5, %f4;
	mul.wide.u32 	%rd14, %r5, 4;
	add.s64 	%rd15, %rd4, %rd14;
	ld.global.f32 	%f6, [%rd15];
	mul.wide.s32 	%rd16, %r4, 4;
	add.s64 	%rd17, %rd3, %rd16;
	ld.global.f32 	%f7, [%rd17];
	sub.f32 	%f8, %f6, %f7;
	mul.f32 	%f9, %f8, %f8;
	add.s64 	%rd18, %rd2, %rd14;
	ld.global.f32 	%f10, [%rd18];
	mul.f32 	%f11, %f10, %f10;
	mul.f32 	%f12, %f10, %f11;
	mul.f32 	%f13, %f10, %f12;
	div.rn.f32 	%f14, %f9, %f13;
	mul.f32 	%f15, %f14, %f5;
	fma.rn.f32 	%f16, %f15, 0f3BBB989D, 0f3F000000;
	cvt.sat.f32.f32 	%f17, %f16;
	mov.f32 	%f18, 0f4B400001;
	mov.f32 	%f19, 0f437C0000;
	fma.rm.f32 	%f20, %f17, %f19, %f18;
	add.f32 	%f21, %f20, 0fCB40007F;
	neg.f32 	%f22, %f21;
	fma.rn.f32 	%f23, %f15, 0f3FB8AA3B, %f22;
	fma.rn.f32 	%f24, %f15, 0f32A57060, %f23;
	mov.b32 	%r21, %f20;
	shl.b32 	%r22, %r21, 23;
	mov.b32 	%f25, %r22;
	ex2.approx.ftz.f32 	%f26, %f24;
	mul.f32 	%f58, %f26, %f25;
	bra.uni 	$L__BB0_4;
$L__BB0_2:
	setp.ge.s32 	%p2, %r1, %r7;
	mov.f32 	%f58, 0f00000000;
	@%p2 bra 	$L__BB0_4;
	neg.f32 	%f28, %f4;
	mul.wide.u32 	%rd19, %r5, 4;
	add.s64 	%rd20, %rd4, %rd19;
	ld.global.f32 	%f29, [%rd20];
	mul.wide.s32 	%rd21, %r4, 4;
	add.s64 	%rd22, %rd3, %rd21;
	ld.global.f32 	%f30, [%rd22];
	sub.f32 	%f31, %f29, %f30;
	mul.f32 	%f32, %f31, %f31;
	add.s64 	%rd23, %rd2, %rd19;
	ld.global.f32 	%f33, [%rd23];
	mul.f32 	%f34, %f33, %f33;
	mul.f32 	%f35, %f33, %f34;
	mul.f32 	%f36, %f33, %f35;
	div.rn.f32 	%f37, %f32, %f36;
	mul.f32 	%f38, %f37, %f28;
	fma.rn.f32 	%f39, %f38, 0f3BBB989D, 0f3F000000;
	cvt.sat.f32.f32 	%f40, %f39;
	mov.f32 	%f41, 0f4B400001;
	mov.f32 	%f42, 0f437C0000;
	fma.rm.f32 	%f43, %f40, %f42, %f41;
	add.f32 	%f44, %f43, 0fCB40007F;
	neg.f32 	%f45, %f44;
	fma.rn.f32 	%f46, %f38, 0f3FB8AA3B, %f45;
	fma.rn.f32 	%f47, %f38, 0f32A57060, %f46;
	mov.b32 	%r23, %f43;
	shl.b32 	%r24, %r23, 23;
	mov.b32 	%f48, %r24;
	ex2.approx.ftz.f32 	%f49, %f47;
	mul.f32 	%f58, %f49, %f48;
$L__BB0_4:
	cvta.to.global.u64 	%rd24, %rd9;
	mul.wide.s32 	%rd25, %r2, 4;
	add.s64 	%rd5, %rd24, %rd25;
	st.global.f32 	[%rd5], %f58;
	bar.sync 	0;
	mul.lo.s32 	%r8, %r11, %r10;
	setp.ge.s32 	%p3, %r2, %r8;
	div.s32 	%r25, %r2, %r10;
	mul.lo.s32 	%r26, %r9, %r25;
	shl.b32 	%r27, %r26, 5;
	mul.lo.s32 	%r28, %r25, %r10;
	sub.s32 	%r29, %r2, %r28;
	add.s32 	%r30, %r27, %r29;
	mul.wide.s32 	%rd26, %r30, 4;
	add.s64 	%rd6, %rd24, %rd26;
	@%p3 bra 	$L__BB0_6;
	ld.param.u64 	%rd37, [_Z26kernel_p_ik_pre_Block_warpPfS_S_S_S_S_S_fiii_param_0];
	ld.global.f32 	%f50, [%rd6];
	cvta.to.global.u64 	%rd27, %rd37;
	add.s64 	%rd29, %rd27, %rd25;
	st.global.f32 	[%rd29], %f50;
	bar.sync 	0;
$L__BB0_6:
	setp.eq.s32 	%p4, %r3, %r6;
	bar.sync 	0;
	@%p4 bra 	$L__BB0_8;
	mul.wide.s32 	%rd30, %r4, 4;
	add.s64 	%rd31, %rd1, %rd30;
	ld.global.f32 	%f51, [%rd31];
	ld.global.f32 	%f52, [%rd5];
	mul.f32 	%f53, %f51, %f52;
	st.global.f32 	[%rd5], %f53;
	bra.uni 	$L__BB0_10;
$L__BB0_8:
	setp.ge.s32 	%p5, %r1, %r7;
	@%p5 bra 	$L__BB0_10;
	mul.wide.s32 	%rd32, %r4, 4;
	add.s64 	%rd33, %rd1, %rd32;
	ld.global.f32 	%f54, [%rd33];
	ld.global.f32 	%f55, [%rd5];
	mul.f32 	%f56, %f54, %f55;
	st.global.f32 	[%rd5], %f56;
$L__BB0_10:
	setp.ge.s32 	%p6, %r2, %r8;
	bar.sync 	0;
	@%p6 bra 	$L__BB0_12;
	ld.global.f32 	%f57, [%rd6];
	cvta.to.global.u64 	%rd34, %rd8;
	add.s64 	%rd36, %rd34, %rd25;
	st.global.f32 	[%rd36], %f57;
	bar.sync 	0;
$L__BB0_12:
	ret;

}
	// .globl	_Z27par_reduc_for_k_using_warpsPfS_iii
.visible .entry _Z27par_reduc_for_k_using_warpsPfS_iii(
	.param .u64 .ptr .align 1 _Z27par_reduc_for_k_using_warpsPfS_iii_param_0,
	.param .u64 .ptr .align 1 _Z27par_reduc_for_k_using_warpsPfS_iii_param_1,
	.param .u32 _Z27par_reduc_for_k_using_warpsPfS_iii_param_2,
	.param .u32 _Z27par_reduc_for_k_using_warpsPfS_iii_param_3,
	.param .u32 _Z27par_reduc_for_k_using_warpsPfS_iii_param_4
)
{
	.local .align 8 .b8 	__local_depot1[48];
	.reg .b64 	%SP;
	.reg .b64 	%SPL;
	.reg .pred 	%p<14>;
	.reg .b32 	%r<53>;
	.reg .b32 	%f<32>;
	.reg .b64 	%rd<24>;
	.reg .b64 	%fd<11>;

	mov.u64 	%SPL, __local_depot1;
	cvta.local.u64 	%SP, %SPL;
	ld.param.u64 	%rd6, [_Z27par_reduc_for_k_using_warpsPfS_iii_param_0];
	ld.param.u64 	%rd5, [_Z27par_reduc_for_k_using_warpsPfS_iii_param_1];
	ld.param.u32 	%r16, [_Z27par_reduc_for_k_using_warpsPfS_iii_param_2];
	ld.param.u32 	%r17, [_Z27par_reduc_for_k_using_warpsPfS_iii_param_3];
	ld.param.u32 	%r18, [_Z27par_reduc_for_k_using_warpsPfS_iii_param_4];
	cvta.to.global.u64 	%rd1, %rd6;
	add.u64 	%rd7, %SP, 0;
	add.u64 	%rd2, %SPL, 0;
	mov.u32 	%r1, %ctaid.x;
	mov.u32 	%r19, %ntid.x;
	mov.u32 	%r2, %tid.x;
	mad.lo.s32 	%r3, %r1, %r19, %r2;
	div.s32 	%r5, %r1, %r16;
	mul.lo.s32 	%r20, %r5, %r16;
	sub.s32 	%r4, %r1, %r20;
	shl.b32 	%r21, %r4, 5;
	add.s32 	%r22, %r21, %r2;
	mad.lo.s32 	%r6, %r5, %r17, %r22;
	cvt.rn.f32.s32 	%f1, %r18;
	setp.lt.s32 	%p1, %r18, 1;
	mul.f32 	%f2, %f1, 0f4B000000;
	selp.f32 	%f3, %f2, %f1, %p1;
	selp.f32 	%f4, 0fC1B80000, 0f00000000, %p1;
	mov.b32 	%r23, %f3;
	add.s32 	%r24, %r23, -1059760811;
	and.b32  	%r25, %r24, -8388608;
	sub.s32 	%r26, %r23, %r25;
	mov.b32 	%f5, %r26;
	cvt.rn.f32.s32 	%f6, %r25;
	fma.rn.f32 	%f7, %f6, 0f34000000, %f4;
	add.f32 	%f8, %f5, 0fBF800000;
	fma.rn.f32 	%f9, %f8, 0fBE055027, 0f3E1039F6;
	fma.rn.f32 	%f10, %f9, %f8, 0fBDF8CDCC;
	fma.rn.f32 	%f11, %f10, %f8, 0f3E0F2955;
	fma.rn.f32 	%f12, %f11, %f8, 0fBE2AD8B9;
	fma.rn.f32 	%f13, %f12, %f8, 0f3E4CED0B;
	fma.rn.f32 	%f14, %f13, %f8, 0fBE7FFF22;
	fma.rn.f32 	%f15, %f14, %f8, 0f3EAAAA78;
	fma.rn.f32 	%f16, %f15, %f8, 0fBF000000;
	mul.f32 	%f17, %f8, %f16;
	fma.rn.f32 	%f18, %f17, %f8, %f8;
	fma.rn.f32 	%f19, %f7, 0f3F317218, %f18;
	setp.gt.u32 	%p2, %r23, 2139095039;
	fma.rn.f32 	%f20, %f3, 0f7F800000, 0f7F800000;
	selp.f32 	%f21, %f20, %f19, %p2;
	setp.eq.f32 	%p3, %f3, 0f00000000;
	mul.f32 	%f22, %f21, 0f3EDE5BD9;
	div.rn.f32 	%f23, %f22, 0f3E9A209B;
	selp.f32 	%f24, 0fFF800000, %f23, %p3;
	cvt.rpi.u32.f32 	%r27, %f24;
	cvt.rn.f64.u32 	%fd1, %r27;
	mov.f64 	%fd2, 0d4000000000000000;
	{
	.reg .b32 %temp; 
	mov.b64 	{%temp, %r28}, %fd2;
	}
	{
	.reg .b32 %temp; 
	mov.b64 	{%temp, %r29}, %fd1;
	}
	shr.u32 	%r30, %r29, 20;
	and.b32  	%r31, %r30, 2047;
	add.s32 	%r32, %r31, -1012;
	mov.b64 	%rd8, %fd1;
	shl.b64 	%rd9, %rd8, %r32;
	setp.eq.s64 	%p4, %rd9, -9223372036854775808;
	{ // callseq 0, 0
	.param .b64 param0;
	st.param.f64 	[param0], %fd1;
	.param .b64 retval0;
	call.uni (retval0), 
	__internal_accurate_pow, 
	(
	param0
	);
	ld.param.f64 	%fd3, [retval0];
	} // callseq 0
	setp.lt.s32 	%p5, %r28, 0;
	neg.f64 	%fd5, %fd3;
	selp.f64 	%fd6, %fd5, %fd3, %p4;
	selp.f64 	%fd7, %fd6, %fd3, %p5;
	setp.eq.s32 	%p6, %r27, 0;
	selp.f64 	%fd8, 0d3FF0000000000000, %fd7, %p6;
	cvt.rzi.s32.f64 	%r51, %fd8;
	shl.b32 	%r8, %r16, 5;
	mul.lo.s32 	%r9, %r51, %r8;
	setp.ne.s32 	%p7, %r2, 0;
	@%p7 bra 	$L__BB1_2;
	st.local.v2.u32 	[%rd2], {%r51, %r9};
	mov.u64 	%rd11, $str;
	cvta.global.u64 	%rd12, %rd11;
	{ // callseq 1, 0
	.param .b64 param0;
	st.param.b64 	[param0], %rd12;
	.param .b64 param1;
	st.param.b64 	[param1], %rd7;
	.param .b32 retval0;
	call.uni (retval0), 
	vprintf, 
	(
	param0, 
	param1
	);
	ld.param.b32 	%r33, [retval0];
	} // callseq 1
$L__BB1_2:
	cvta.to.global.u64 	%rd14, %rd5;
	mul.wide.s32 	%rd15, %r3, 4;
	add.s64 	%rd3, %rd14, %rd15;
	mov.b32 	%r35, 0;
	st.global.u32 	[%rd3], %r35;
	bar.sync 	0;
	add.s32 	%r36, %r16, -1;
	rem.s32 	%r37, %r36, %r16;
	setp.eq.s32 	%p8, %r4, %r37;
	@%p8 bra 	$L__BB1_4;
	mul.wide.s32 	%rd16, %r6, 4;
	add.s64 	%rd17, %rd1, %rd16;
	ld.global.f32 	%f25, [%rd17];
	st.global.f32 	[%rd3], %f25;
	bra.uni 	$L__BB1_6;
$L__BB1_4:
	shr.s32 	%r38, %r17, 31;
	shr.u32 	%r39, %r38, 27;
	add.s32 	%r40, %r17, %r39;
	and.b32  	%r41, %r40, -32;
	sub.s32 	%r42, %r17, %r41;
	setp.ge.s32 	%p9, %r2, %r42;
	@%p9 bra 	$L__BB1_6;
	mul.wide.s32 	%rd18, %r6, 4;
	add.s64 	%rd19, %rd1, %rd18;
	ld.global.f32 	%f26, [%rd19];
	st.global.f32 	[%rd3], %f26;
$L__BB1_6:
	bar.sync 	0;
	shr.u32 	%r43, %r51, 31;
	add.s32 	%r44, %r51, %r43;
	shr.s32 	%r10, %r44, 1;
	setp.ge.s32 	%p10, %r5, %r10;
	@%p10 bra 	$L__BB1_13;
	bar.sync 	0;
	shr.s32 	%r52, %r9, 1;
	setp.lt.s32 	%p11, %r52, %r8;
	@%p11 bra 	$L__BB1_12;
	mov.u64 	%rd21, $str$1;
$L__BB1_9:
	shr.u32 	%r45, %r51, 31;
	add.s32 	%r46, %r51, %r45;
	shr.s32 	%r51, %r46, 1;
	bar.sync 	0;
	mul.wide.s32 	%rd20, %r52, 4;
	add.s64 	%rd4, %rd3, %rd20;
	ld.global.f32 	%f27, [%rd4];
	ld.global.f32 	%f28, [%rd3];
	add.f32 	%f29, %f27, %f28;
	st.global.f32 	[%rd3], %f29;
	setp.ge.s32 	%p12, %r1, %r51;
	@%p12 bra 	$L__BB1_11;
	bar.sync 	0;
	ld.global.f32 	%f30, [%rd3];
	cvt.f64.f32 	%fd9, %f30;
	ld.global.f32 	%f31, [%rd4];
	cvt.f64.f32 	%fd10, %f31;
	st.local.v2.u32 	[%rd2], {%r1, %r2};
	st.local.u32 	[%rd2+8], %r3;
	st.local.f64 	[%rd2+16], %fd9;
	st.local.f64 	[%rd2+24], %fd10;
	st.local.v2.u32 	[%rd2+32], {%r52, %r4};
	st.local.u32 	[%rd2+40], %r10;
	cvta.global.u64 	%rd22, %rd21;
	{ // callseq 2, 0
	.param .b64 param0;
	st.param.b64 	[param0], %rd22;
	.param .b64 param1;
	st.param.b64 	[param1], %rd7;
	.param .b32 retval0;
	call.uni (retval0), 
	vprintf, 
	(
	param0, 
	param1
	);
	ld.param.b32 	%r47, [retval0];
	} // callseq 2
$L__BB1_11:
	shr.u32 	%r49, %r52, 31;
	add.s32 	%r50, %r52, %r49;
	shr.s32 	%r52, %r50, 1;
	setp.ge.s32 	%p13, %r52, %r8;
	@%p13 bra 	$L__BB1_9;
$L__BB1_12:
	bar.sync 	0;
$L__BB1_13:
	bar.sync 	0;
	ret;

}
.func  (.param .b64 func_retval0) __internal_accurate_pow(
	.param .b64 __internal_accurate_pow_param_0
)
{
	.reg .pred 	%p<8>;
	.reg .b32 	%r<46>;
	.reg .b32 	%f<3>;
	.reg .b64 	%fd<109>;

	ld.param.f64 	%fd10, [__internal_accurate_pow_param_0];
	mov.f64 	%fd11, 0d4000000000000000;
	{
	.reg .b32 %temp; 
	mov.b64 	{%temp, %r8}, %fd11;
	}
	{
	.reg .b32 %temp; 
	mov.b64 	{%r9, %temp}, %fd11;
	}
	shr.u32 	%r10, %r8, 20;
	setp.lt.u32 	%p1, %r8, 1048576;
	mov.f64 	%fd12, 0d4360000000000000;
	{
	.reg .b32 %temp; 
	mov.b64 	{%temp, %r11}, %fd12;
	}
	{
	.reg .b32 %temp; 
	mov.b64 	{%r12, %temp}, %fd12;
	}
	shr.u32 	%r13, %r11, 20;
	add.s32 	%r14, %r13, -54;
	selp.b32 	%r15, %r12, %r9, %p1;
	selp.b32 	%r16, %r11, %r8, %p1;
	selp.b32 	%r1, %r14, %r10, %p1;
	add.s32 	%r45, %r1, -1023;
	and.b32  	%r17, %r16, -2146435073;
	or.b32  	%r18, %r17, 1072693248;
	mov.b64 	%fd107, {%r15, %r18};
	setp.lt.u32 	%p2, %r18, 1073127583;
	@%p2 bra 	$L__BB2_2;
	{
	.reg .b32 %temp; 
	mov.b64 	{%r19, %temp}, %fd107;
	}
	{
	.reg .b32 %temp; 
	mov.b64 	{%temp, %r20}, %fd107;
	}
	add.s32 	%r21, %r20, -1048576;
	mov.b64 	%fd107, {%r19, %r21};
	add.s32 	%r45, %r1, -1022;
$L__BB2_2:
	add.f64 	%fd13, %fd107, 0dBFF0000000000000;
	add.f64 	%fd14, %fd107, 0d3FF0000000000000;
	rcp.approx.ftz.f64 	%fd15, %fd14;
	neg.f64 	%fd16, %fd14;
	fma.rn.f64 	%fd17, %fd16, %fd15, 0d3FF0000000000000;
	fma.rn.f64 	%fd18, %fd17, %fd17, %fd17;
	fma.rn.f64 	%fd19, %fd18, %fd15, %fd15;
	mul.f64 	%fd20, %fd13, %fd19;
	fma.rn.f64 	%fd21, %fd13, %fd19, %fd20;
	mul.f64 	%fd22, %fd21, %fd21;
	fma.rn.f64 	%fd23, %fd22, 0d3EB0F5FF7D2CAFE2, 0d3ED0F5D241AD3B5A;
	fma.rn.f64 	%fd24, %fd23, %fd22, 0d3EF3B20A75488A3F;
	fma.rn.f64 	%fd25, %fd24, %fd22, 0d3F1745CDE4FAECD5;
	fma.rn.f64 	%fd26, %fd25, %fd22, 0d3F3C71C7258A578B;
	fma.rn.f64 	%fd27, %fd26, %fd22, 0d3F6249249242B910;
	fma.rn.f64 	%fd28, %fd27, %fd22, 0d3F89999999999DFB;
	sub.f64 	%fd29, %fd13, %fd21;
	add.f64 	%fd30, %fd29, %fd29;
	neg.f64 	%fd31, %fd21;
	fma.rn.f64 	%fd32, %fd31, %fd13, %fd30;
	mul.f64 	%fd33, %fd19, %fd32;
	fma.rn.f64 	%fd34, %fd22, %fd28, 0d3FB5555555555555;
	mov.f64 	%fd35, 0d3FB5555555555555;
	sub.f64 	%fd36, %fd35, %fd34;
	fma.rn.f64 	%fd37, %fd22, %fd28, %fd36;
	add.f64 	%fd38, %fd37, 0dBC46A4CB00B9E7B0;
	add.f64 	%fd39, %fd34, %fd38;
	sub.f64 	%fd40, %fd34, %fd39;
	add.f64 	%fd41, %fd38, %fd40;
	mul.rn.f64 	%fd42, %fd21, %fd21;
	neg.f64 	%fd43, %fd42;
	fma.rn.f64 	%fd44, %fd21, %fd21, %fd43;
	{
	.reg .b32 %temp; 
	mov.b64 	{%r22, %temp}, %fd33;
	}
	{
	.reg .b32 %temp; 
	mov.b64 	{%temp, %r23}, %fd33;
	}
	add.s32 	%r24, %r23, 1048576;
	mov.b64 	%fd45, {%r22, %r24};
	fma.rn.f64 	%fd46, %fd21, %fd45, %fd44;
	mul.rn.f64 	%fd47, %fd42, %fd21;
	neg.f64 	%fd48, %fd47;
	fma.rn.f64 	%fd49, %fd42, %fd21, %fd48;
	fma.rn.f64 	%fd50, %fd42, %fd33, %fd49;
	fma.rn.f64 	%fd51, %fd46, %fd21, %fd50;
	mul.rn.f64 	%fd52, %fd39, %fd47;
	neg.f64 	%fd53, %fd52;
	fma.rn.f64 	%fd54, %fd39, %fd47, %fd53;
	fma.rn.f64 	%fd55, %fd39, %fd51, %fd54;
	fma.rn.f64 	%fd56, %fd41, %fd47, %fd55;
	add.f64 	%fd57, %fd52, %fd56;
	sub.f64 	%fd58, %fd52, %fd57;
	add.f64 	%fd59, %fd56, %fd58;
	add.f64 	%fd60, %fd21, %fd57;
	sub.f64 	%fd61, %fd21, %fd60;
	add.f64 	%fd62, %fd57, %fd61;
	add.f64 	%fd63, %fd59, %fd62;
	add.f64 	%fd64, %fd33, %fd63;
	add.f64 	%fd65, %fd60, %fd64;
	sub.f64 	%fd66, %fd60, %fd65;
	add.f64 	%fd67, %fd64, %fd66;
	xor.b32  	%r25, %r45, -2147483648;
	mov.b32 	%r26, 1127219200;
	mov.b64 	%fd68, {%r25, %r26};
	mov.b32 	%r27, -2147483648;
	mov.b64 	%fd69, {%r27, %r26};
	sub.f64 	%fd70, %fd68, %fd69;
	fma.rn.f64 	%fd71, %fd70, 0d3FE62E42FEFA39EF, %fd65;
	fma.rn.f64 	%fd72, %fd70, 0dBFE62E42FEFA39EF, %fd71;
	sub.f64 	%fd73, %fd72, %fd65;
	sub.f64 	%fd74, %fd67, %fd73;
	fma.rn.f64 	%fd75, %fd70, 0d3C7ABC9E3B39803F, %fd74;
	add.f64 	%fd76, %fd71, %fd75;
	sub.f64 	%fd77, %fd71, %fd76;
	add.f64 	%fd78, %fd75, %fd77;
	{
	.reg .b32 %temp; 
	mov.b64 	{%temp, %r28}, %fd10;
	}
	{
	.reg .b32 %temp; 
	mov.b64 	{%r29, %temp}, %fd10;
	}
	shl.b32 	%r30, %r28, 1;
	setp.gt.u32 	%p3, %r30, -33554433;
	and.b32  	%r31, %r28, -15728641;
	selp.b32 	%r32, %r31, %r28, %p3;
	mov.b64 	%fd79, {%r29, %r32};
	mul.rn.f64 	%fd80, %fd76, %fd79;
	neg.f64 	%fd81, %fd80;
	fma.rn.f64 	%fd82, %fd76, %fd79, %fd81;
	fma.rn.f64 	%fd83, %fd78, %fd79, %fd82;
	add.f64 	%fd4, %fd80, %fd83;
	sub.f64 	%fd84, %fd80, %fd4;
	add.f64 	%fd5, %fd83, %fd84;
	fma.rn.f64 	%fd85, %fd4, 0d3FF71547652B82FE, 0d4338000000000000;
	{
	.reg .b32 %temp; 
	mov.b64 	{%r5, %temp}, %fd85;
	}
	mov.f64 	%fd86, 0dC338000000000000;
	add.rn.f64 	%fd87, %fd85, %fd86;
	fma.rn.f64 	%fd88, %fd87, 0dBFE62E42FEFA39EF, %fd4;
	fma.rn.f64 	%fd89, %fd87, 0dBC7ABC9E3B39803F, %fd88;
	fma.rn.f64 	%fd90, %fd89, 0d3E5ADE1569CE2BDF, 0d3E928AF3FCA213EA;
	fma.rn.f64 	%fd91, %fd90, %fd89, 0d3EC71DEE62401315;
	fma.rn.f64 	%fd92, %fd91, %fd89, 0d3EFA01997C89EB71;
	fma.rn.f64 	%fd93, %fd92, %fd89, 0d3F2A01A014761F65;
	fma.rn.f64 	%fd94, %fd93, %fd89, 0d3F56C16C1852B7AF;
	fma.rn.f64 	%fd95, %fd94, %fd89, 0d3F81111111122322;
	fma.rn.f64 	%fd96, %fd95, %fd89, 0d3FA55555555502A1;
	fma.rn.f64 	%fd97, %fd96, %fd89, 0d3FC5555555555511;
	fma.rn.f64 	%fd98, %fd97, %fd89, 0d3FE000000000000B;
	fma.rn.f64 	%fd99, %fd98, %fd89, 0d3FF0000000000000;
	fma.rn.f64 	%fd100, %fd99, %fd89, 0d3FF0000000000000;
	{
	.reg .b32 %temp; 
	mov.b64 	{%r6, %temp}, %fd100;
	}
	{
	.reg .b32 %temp; 
	mov.b64 	{%temp, %r7}, %fd100;
	}
	shl.b32 	%r33, %r5, 20;
	add.s32 	%r34, %r33, %r7;
	mov.b64 	%fd108, {%r6, %r34};
	{
	.reg .b32 %temp; 
	mov.b64 	{%temp, %r35}, %fd4;
	}
	mov.b32 	%f2, %r35;
	abs.f32 	%f1, %f2;
	setp.lt.f32 	%p4, %f1, 0f4086232B;
	@%p4 bra 	$L__BB2_5;
	setp.lt.f64 	%p5, %fd4, 0d0000000000000000;
	add.f64 	%fd101, %fd4, 0d7FF0000000000000;
	selp.f64 	%fd108, 0d0000000000000000, %fd101, %p5;
	setp.geu.f32 	%p6, %f1, 0f40874800;
	@%p6 bra 	$L__BB2_5;
	shr.u32 	%r36, %r5, 31;
	add.s32 	%r37, %r5, %r36;
	shr.s32 	%r38, %r37, 1;
	shl.b32 	%r39, %r38, 20;
	add.s32 	%r40, %r7, %r39;
	mov.b64 	%fd102, {%r6, %r40};
	sub.s32 	%r41, %r5, %r38;
	shl.b32 	%r42, %r41, 20;
	add.s32 	%r43, %r42, 1072693248;
	mov.b32 	%r44, 0;
	mov.b64 	%fd103, {%r44, %r43};
	mul.f64 	%fd108, %fd103, %fd102;
$L__BB2_5:
	abs.f64 	%fd104, %fd108;
	setp.eq.f64 	%p7, %fd104, 0d7FF0000000000000;
	fma.rn.f64 	%fd105, %fd108, %fd5, %fd108;
	selp.f64 	%fd106, %fd108, %fd105, %p7;
	st.param.f64 	[func_retval0], %fd106;
	ret;

}


// ===== COMPILED SASS (sm_100) =====

	.target	sm_100

	.elftype	@"ET_EXEC"


//--------------------- .note.nv.tkinfo           --------------------------
	.section	.note.nv.tkinfo,"",@"SHT_NOTE"
	.sectionflags	@"SHF_NOTE_NV_TKINFO"
	.tkinfo
        /*0018*/ 	.word	0x00000002
        /*0030*/ 	.string	""
        /*0030*/ 	.string	"ptxas"
        /*0030*/ 	.string	"Cuda compilation tools, release 13.0, V13.0.88"
        /*0030*/ 	.string	"Build cuda_13.0.r13.0/compiler.36424714_0"
        /*0030*/ 	.string	"-arch sm_100 -m 64 "



//--------------------- .note.nv.cuinfo           --------------------------
	.section	.note.nv.cuinfo,"",@"SHT_NOTE"
	.sectionflags	@"SHF_NOTE_NV_CUINFO"
        /*0018*/ 	.short	0x0002
        /*001a*/ 	.short	0x0064
        /*001c*/ 	.short	0x0082
	.zero		2


//--------------------- .nv.info                  --------------------------
	.section	.nv.info,"",@"SHT_CUDA_INFO"
	.align	4


	//----- nvinfo : EIATTR_REGCOUNT
	.align		4
        /*0000*/ 	.byte	0x04, 0x2f
        /*0002*/ 	.short	(.L_3 - .L_2)
	.align		4
.L_2:
        /*0004*/ 	.word	index@(_Z26kernel_p_ik_pre_Block_warpPfS_S_S_S_S_S_fiii)
        /*0008*/ 	.word	0x00000013


	//----- nvinfo : EIATTR_FRAME_SIZE
	.align		4
.L_3:
        /*000c*/ 	.byte	0x04, 0x11
        /*000e*/ 	.short	(.L_5 - .L_4)
	.align		4
.L_4:
        /*0010*/ 	.word	index@($__internal_1_$__cuda_sm3x_div_rn_noftz_f32_slowpath)
        /*0014*/ 	.word	0x00000000


	//----- nvinfo : EIATTR_FRAME_SIZE
	.align		4
.L_5:
        /*0018*/ 	.byte	0x04, 0x11
        /*001a*/ 	.short	(.L_7 - .L_6)
	.align		4
.L_6:
        /*001c*/ 	.word	index@(_Z26kernel_p_ik_pre_Block_warpPfS_S_S_S_S_S_fiii)
        /*0020*/ 	.word	0x00000000


	//----- nvinfo : EIATTR_REGCOUNT
	.align		4
.L_7:
        /*0024*/ 	.byte	0x04, 0x2f
        /*0026*/ 	.short	(.L_9 - .L_8)
	.align		4
.L_8:
        /*0028*/ 	.word	index@(_Z27par_reduc_for_k_using_warpsPfS_iii)
        /*002c*/ 	.word	0x00000020


	//----- nvinfo : EIATTR_FRAME_SIZE
	.align		4
.L_9:
        /*0030*/ 	.byte	0x04, 0x11
        /*0032*/ 	.short	(.L_11 - .L_10)
	.align		4
.L_10:
        /*0034*/ 	.word	index@($_Z27par_reduc_for_k_using_warpsPfS_iii$__internal_accurate_pow)
        /*0038*/ 	.word	0x00000030


	//----- nvinfo : EIATTR_FRAME_SIZE
	.align		4
.L_11:
        /*003c*/ 	.byte	0x04, 0x11
        /*003e*/ 	.short	(.L_13 - .L_12)
	.align		4
.L_12:
        /*0040*/ 	.word	index@($__internal_0_$__cuda_sm3x_div_rn_noftz_f32_slowpath)
        /*0044*/ 	.word	0x00000030


	//----- nvinfo : EIATTR_FRAME_SIZE
	.align		4
.L_13:
        /*0048*/ 	.byte	0x04, 0x11
        /*004a*/ 	.short	(.L_15 - .L_14)
	.align		4
.L_14:
        /*004c*/ 	.word	index@(_Z27par_reduc_for_k_using_warpsPfS_iii)
        /*0050*/ 	.word	0x00000030


	//----- nvinfo : EIATTR_MIN_STACK_SIZE
	.align		4
.L_15:
        /*0054*/ 	.byte	0x04, 0x12
        /*0056*/ 	.short	(.L_17 - .L_16)
	.align		4
.L_16:
        /*0058*/ 	.word	index@(_Z27par_reduc_for_k_using_warpsPfS_iii)
        /*005c*/ 	.word	0x00000030


	//----- nvinfo : EIATTR_MIN_STACK_SIZE
	.align		4
.L_17:
        /*0060*/ 	.byte	0x04, 0x12
        /*0062*/ 	.short	(.L_19 - .L_18)
	.align		4
.L_18:
        /*0064*/ 	.word	index@(_Z26kernel_p_ik_pre_Block_warpPfS_S_S_S_S_S_fiii)
        /*0068*/ 	.word	0x00000000
.L_19:


//--------------------- .nv.compat                --------------------------
	.section	.nv.compat,"",@"SHT_CUDA_COMPAT_INFO"
	.align	4
        /*0000*/ 	.byte	0x02, 0x09, 0x00, 0x00, 0x02, 0x02, 0x01, 0x00, 0x02, 0x05, 0x05, 0x00, 0x03, 0x07, 0x01, 0x01
        /*0010*/ 	.byte	0x02, 0x03, 0x00, 0x00, 0x02, 0x06, 0x01, 0x00, 0x04, 0x0b, 0x08, 0x00, 0x01, 0x00, 0x00, 0x00
        /*0020*/ 	.byte	0x00, 0x00, 0x00, 0x00


//--------------------- .nv.info._Z27par_reduc_for_k_using_warpsPfS_iii --------------------------
	.section	.nv.info._Z27par_reduc_for_k_using_warpsPfS_iii,"",@"SHT_CUDA_INFO"
	.sectionflags	@""
	.align	4


	//----- nvinfo : EIATTR_CUDA_API_VERSION
	.align		4
        /*0000*/ 	.byte	0x04, 0x37
        /*0002*/ 	.short	(.L_21 - .L_20)
.L_20:
        /*0004*/ 	.word	0x00000082


	//----- nvinfo : EIATTR_KPARAM_INFO
	.align		4
.L_21:
        /*0008*/ 	.byte	0x04, 0x17
        /*000a*/ 	.short	(.L_23 - .L_22)
.L_22:
        /*000c*/ 	.word	0x00000000
        /*0010*/ 	.short	0x0004
        /*0012*/ 	.short	0x0018
        /*0014*/ 	.byte	0x00, 0xf0, 0x11, 0x00


	//----- nvinfo : EIATTR_KPARAM_INFO
	.align		4
.L_23:
        /*0018*/ 	.byte	0x04, 0x17
        /*001a*/ 	.short	(.L_25 - .L_24)
.L_24:
        /*001c*/ 	.word	0x00000000
        /*0020*/ 	.short	0x0003
        /*0022*/ 	.short	0x0014
        /*0024*/ 	.byte	0x00, 0xf0, 0x11, 0x00


	//----- nvinfo : EIATTR_KPARAM_INFO
	.align		4
.L_25:
        /*0028*/ 	.byte	0x04, 0x17
        /*002a*/ 	.short	(.L_27 - .L_26)
.L_26:
        /*002c*/ 	.word	0x00000000
        /*0030*/ 	.short	0x0002
        /*0032*/ 	.short	0x0010
        /*0034*/ 	.byte	0x00, 0xf0, 0x11, 0x00


	//----- nvinfo : EIATTR_KPARAM_INFO
	.align		4
.L_27:
        /*0038*/ 	.byte	0x04, 0x17
        /*003a*/ 	.short	(.L_29 - .L_28)
.L_28:
        /*003c*/ 	.word	0x00000000
        /*0040*/ 	.short	0x0001
        /*0042*/ 	.short	0x0008
        /*0044*/ 	.byte	0x00, 0xf5, 0x21, 0x00


	//----- nvinfo : EIATTR_KPARAM_INFO
	.align		4
.L_29:
        /*0048*/ 	.byte	0x04, 0x17
        /*004a*/ 	.short	(.L_31 - .L_30)
.L_30:
        /*004c*/ 	.word	0x00000000
        /*0050*/ 	.short	0x0000
        /*0052*/ 	.short	0x0000
        /*0054*/ 	.byte	0x00, 0xf5, 0x21, 0x00


	//----- nvinfo : EIATTR_SPARSE_MMA_MASK
	.align		4
.L_31:
        /*0058*/ 	.byte	0x03, 0x50
        /*005a*/ 	.short	0x0000


	//----- nvinfo : EIATTR_MAXREG_COUNT
	.align		4
        /*005c*/ 	.byte	0x03, 0x1b
        /*005e*/ 	.short	0x00ff


	//----- nvinfo : EIATTR_NUM_BARRIERS
	.align		4
        /*0060*/ 	.byte	0x02, 0x4c
        /*0062*/ 	.byte	0x01
	.zero		1


	//----- nvinfo : EIATTR_EXTERNS
	.align		4
        /*0064*/ 	.byte	0x04, 0x0f
        /*0066*/ 	.short	(.L_33 - .L_32)


	//   ....[0]....
	.align		4
.L_32:
        /*0068*/ 	.word	index@(vprintf)


	//----- nvinfo : EIATTR_MERCURY_ISA_VERSION
	.align		4
.L_33:
        /*006c*/ 	.byte	0x03, 0x5f
        /*006e*/ 	.short	0x0101


	//----- nvinfo : EIATTR_VRC_CTA_INIT_COUNT
	.align		4
        /*0070*/ 	.byte	0x02, 0x4a
	.zero		1
	.zero		1


	//----- nvinfo : EIATTR_SYSCALL_OFFSETS
	.align		4
        /*0074*/ 	.byte	0x04, 0x46
        /*0076*/ 	.short	(.L_35 - .L_34)


	//   ....[0]....
.L_34:
        /*0078*/ 	.word	0x00000680


	//   ....[1]....
        /*007c*/ 	.word	0x00000c30


	//----- nvinfo : EIATTR_EXIT_INSTR_OFFSETS
	.align		4
.L_35:
        /*0080*/ 	.byte	0x04, 0x1c
        /*0082*/ 	.short	(.L_37 - .L_36)


	//   ....[0]....
.L_36:
        /*0084*/ 	.word	0x00000cb0


	//----- nvinfo : EIATTR_CRS_STACK_SIZE
	.align		4
.L_37:
        /*0088*/ 	.byte	0x04, 0x1e
        /*008a*/ 	.short	(.L_39 - .L_38)
.L_38:
        /*008c*/ 	.word	0x00000000


	//----- nvinfo : EIATTR_CBANK_PARAM_SIZE
	.align		4
.L_39:
        /*0090*/ 	.byte	0x03, 0x19
        /*0092*/ 	.short	0x001c


	//----- nvinfo : EIATTR_PARAM_CBANK
	.align		4
        /*0094*/ 	.byte	0x04, 0x0a
        /*0096*/ 	.short	(.L_41 - .L_40)
	.align		4
.L_40:
        /*0098*/ 	.word	index@(.nv.constant0._Z27par_reduc_for_k_using_warpsPfS_iii)
        /*009c*/ 	.short	0x0380
        /*009e*/ 	.short	0x001c


	//----- nvinfo : EIATTR_SW_WAR
	.align		4
.L_41:
        /*00a0*/ 	.byte	0x04, 0x36
        /*00a2*/ 	.short	(.L_43 - .L_42)
.L_42:
        /*00a4*/ 	.word	0x00000008
.L_43:


//--------------------- .nv.info._Z26kernel_p_ik_pre_Block_warpPfS_S_S_S_S_S_fiii --------------------------
	.section	.nv.info._Z26kernel_p_ik_pre_Block_warpPfS_S_S_S_S_S_fiii,"",@"SHT_CUDA_INFO"
	.sectionflags	@""
	.align	4


	//----- nvinfo : EIATTR_CUDA_API_VERSION
	.align		4
        /*0000*/ 	.byte	0x04, 0x37
        /*0002*/ 	.short	(.L_45 - .L_44)
.L_44:
        /*0004*/ 	.word	0x00000082


	//----- nvinfo : EIATTR_KPARAM_INFO
	.align		4
.L_45:
        /*0008*/ 	.byte	0x04, 0x17
        /*000a*/ 	.short	(.L_47 - .L_46)
.L_46:
        /*000c*/ 	.word	0x00000000
        /*0010*/ 	.short	0x000a
        /*0012*/ 	.short	0x0044
        /*0014*/ 	.byte	0x00, 0xf0, 0x11, 0x00


	//----- nvinfo : EIATTR_KPARAM_INFO
	.align		4
.L_47:
        /*0018*/ 	.byte	0x04, 0x17
        /*001a*/ 	.short	(.L_49 - .L_48)
.L_48:
        /*001c*/ 	.word	0x00000000
        /*0020*/ 	.short	0x0009
        /*0022*/ 	.short	0x0040
        /*0024*/ 	.byte	0x00, 0xf0, 0x11, 0x00


	//----- nvinfo : EIATTR_KPARAM_INFO
	.align		4
.L_49:
        /*0028*/ 	.byte	0x04, 0x17
        /*002a*/ 	.short	(.L_51 - .L_50)
.L_50:
        /*002c*/ 	.word	0x00000000
        /*0030*/ 	.short	0x0008
        /*0032*/ 	.short	0x003c
        /*0034*/ 	.byte	0x00, 0xf0, 0x11, 0x00


	//----- nvinfo : EIATTR_KPARAM_INFO
	.align		4
.L_51:
        /*0038*/ 	.byte	0x04, 0x17
        /*003a*/ 	.short	(.L_53 - .L_52)
.L_52:
        /*003c*/ 	.word	0x00000000
        /*0040*/ 	.short	0x0007
        /*0042*/ 	.short	0x0038
        /*0044*/ 	.byte	0x00, 0xf0, 0x11, 0x00


	//----- nvinfo : EIATTR_KPARAM_INFO
	.align		4
.L_53:
        /*0048*/ 	.byte	0x04, 0x17
        /*004a*/ 	.short	(.L_55 - .L_54)
.L_54:
        /*004c*/ 	.word	0x00000000
        /*0050*/ 	.short	0x0006
        /*0052*/ 	.short	0x0030
        /*0054*/ 	.byte	0x00, 0xf5, 0x21, 0x00


	//----- nvinfo : EIATTR_KPARAM_INFO
	.align		4
.L_55:
        /*0058*/ 	.byte	0x04, 0x17
        /*005a*/ 	.short	(.L_57 - .L_56)
.L_56:
        /*005c*/ 	.word	0x00000000
        /*0060*/ 	.short	0x0005
        /*0062*/ 	.short	0x0028
        /*0064*/ 	.byte	0x00, 0xf5, 0x21, 0x00


	//----- nvinfo : EIATTR_KPARAM_INFO
	.align		4
.L_57:
        /*0068*/ 	.byte	0x04, 0x17
        /*006a*/ 	.short	(.L_59 - .L_58)
.L_58:
        /*006c*/ 	.word	0x00000000
        /*0070*/ 	.short	0x0004
        /*0072*/ 	.short	0x0020
        /*0074*/ 	.byte	0x00, 0xf5, 0x21, 0x00


	//----- nvinfo : EIATTR_KPARAM_INFO
	.align		4
.L_59:
        /*0078*/ 	.byte	0x04, 0x17
        /*007a*/ 	.short	(.L_61 - .L_60)
.L_60:
        /*007c*/ 	.word	0x00000000
        /*0080*/ 	.short	0x0003
        /*0082*/ 	.short	0x0018
        /*0084*/ 	.byte	0x00, 0xf5, 0x21, 0x00


	//----- nvinfo : EIATTR_KPARAM_INFO
	.align		4
.L_61:
        /*0088*/ 	.byte	0x04, 0x17
        /*008a*/ 	.short	(.L_63 - .L_62)
.L_62:
        /*008c*/ 	.word	0x00000000
        /*0090*/ 	.short	0x0002
        /*0092*/ 	.short	0x0010
        /*0094*/ 	.byte	0x00, 0xf5, 0x21, 0x00


	//----- nvinfo : EIATTR_KPARAM_INFO
	.align		4
.L_63:
        /*0098*/ 	.byte	0x04, 0x17
        /*009a*/ 	.short	(.L_65 - .L_64)
.L_64:
        /*009c*/ 	.word	0x00000000
        /*00a0*/ 	.short	0x0001
        /*00a2*/ 	.short	0x0008
        /*00a4*/ 	.byte	0x00, 0xf5, 0x21, 0x00


	//----- nvinfo : EIATTR_KPARAM_INFO
	.align		4
.L_65:
        /*00a8*/ 	.byte	0x04, 0x17
        /*00aa*/ 	.short	(.L_67 - .L_66)
.L_66:
        /*00ac*/ 	.word	0x00000000
        /*00b0*/ 	.short	0x0000
        /*00b2*/ 	.short	0x0000
        /*00b4*/ 	.byte	0x00, 0xf5, 0x21, 0x00


	//----- nvinfo : EIATTR_SPARSE_MMA_MASK
	.align		4
.L_67:
        /*00b8*/ 	.byte	0x03, 0x50
        /*00ba*/ 	.short	0x0000


	//----- nvinfo : EIATTR_MAXREG_COUNT
	.align		4
        /*00bc*/ 	.byte	0x03, 0x1b
        /*00be*/ 	.short	0x00ff


	//----- nvinfo : EIATTR_NUM_BARRIERS
	.align		4
        /*00c0*/ 	.byte	0x02, 0x4c
        /*00c2*/ 	.byte	0x01
	.zero		1


	//----- nvinfo : EIATTR_MERCURY_ISA_VERSION
	.align		4
        /*00c4*/ 	.byte	0x03, 0x5f
        /*00c6*/ 	.short	0x0101


	//----- nvinfo : EIATTR_VRC_CTA_INIT_COUNT
	.align		4
        /*00c8*/ 	.byte	0x02, 0x4a
	.zero		1
	.zero		1


	//----- nvinfo : EIATTR_EXIT_INSTR_OFFSETS
	.align		4
        /*00cc*/ 	.byte	0x04, 0x1c
        /*00ce*/ 	.short	(.L_69 - .L_68)


	//   ....[0]....
.L_68:
        /*00d0*/ 	.word	0x00000cb0


	//   ....[1]....
        /*00d4*/ 	.word	0x00000d10


	//----- nvinfo : EIATTR_CRS_STACK_SIZE
	.align		4
.L_69:
        /*00d8*/ 	.byte	0x04, 0x1e
        /*00da*/ 	.short	(.L_71 - .L_70)
.L_70:
        /*00dc*/ 	.word	0x00000000


	//----- nvinfo : EIATTR_CBANK_PARAM_SIZE
	.align		4
.L_71:
        /*00e0*/ 	.byte	0x03, 0x19
        /*00e2*/ 	.short	0x0048


	//----- nvinfo : EIATTR_PARAM_CBANK
	.align		4
        /*00e4*/ 	.byte	0x04, 0x0a
        /*00e6*/ 	.short	(.L_73 - .L_72)
	.align		4
.L_72:
        /*00e8*/ 	.word	index@(.nv.constant0._Z26kernel_p_ik_pre_Block_warpPfS_S_S_S_S_S_fiii)
        /*00ec*/ 	.short	0x0380
        /*00ee*/ 	.short	0x0048


	//----- nvinfo : EIATTR_SW_WAR
	.align		4
.L_73:
        /*00f0*/ 	.byte	0x04, 0x36
        /*00f2*/ 	.short	(.L_75 - .L_74)
.L_74:
        /*00f4*/ 	.word	0x00000008
.L_75:


//--------------------- .nv.callgraph             --------------------------
	.section	.nv.callgraph,"",@"SHT_CUDA_CALLGRAPH"
	.align	4
	.sectionentsize	8
	.align		4
        /*0000*/ 	.word	0x00000000
	.align		4
        /*0004*/ 	.word	0xffffffff
	.align		4
        /*0008*/ 	.word	index@(_Z27par_reduc_for_k_using_warpsPfS_iii)
	.align		4
        /*000c*/ 	.word	index@(vprintf)
	.align		4
        /*0010*/ 	.word	0x00000000
	.align		4
        /*0014*/ 	.word	0xfffffffe
	.align		4
        /*0018*/ 	.word	0x00000000
	.align		4
        /*001c*/ 	.word	0xfffffffd
	.align		4
        /*0020*/ 	.word	0x00000000
	.align		4
        /*0024*/ 	.word	0xfffffffc


//--------------------- .nv.constant4             --------------------------
	.section	.nv.constant4,"a",@progbits
	.align	8
	.align		8
.nv.constant4:
        /*0000*/ 	.dword	vprintf
	.align		8
        /*0008*/ 	.dword	$str
	.align		8
        /*0010*/ 	.dword	$str$1


//--------------------- .text._Z27par_reduc_for_k_using_warpsPfS_iii --------------------------
	.section	.text._Z27par_reduc_for_k_using_warpsPfS_iii,"ax",@progbits
	.align	128
        .global         _Z27par_reduc_for_k_using_warpsPfS_iii
        .type           _Z27par_reduc_for_k_using_warpsPfS_iii,@function
        .size           _Z27par_reduc_for_k_using_warpsPfS_iii,(.L_x_44 - _Z27par_reduc_for_k_using_warpsPfS_iii)
        .other          _Z27par_reduc_for_k_using_warpsPfS_iii,@"STO_CUDA_ENTRY STV_DEFAULT"
_Z27par_reduc_for_k_using_warpsPfS_iii:
.text._Z27par_reduc_for_k_using_warpsPfS_iii:
[----:B------:R-:W0:Y:S08]  /*0000*/  LDC R1, c[0x0][0x37c] ;  /* 0x0000df00ff017b82 */ /* 0x000e300000000800 */
[----:B------:R-:W1:Y:S01]  /*0010*/  LDC R23, c[0x0][0x390] ;  /* 0x0000e400ff177b82 */ /* 0x000e620000000800 */
[----:B------:R-:W2:Y:S01]  /*0020*/  S2R R16, SR_CTAID.X ;  /* 0x0000000000107919 */ /* 0x000ea20000002500 */
[----:B------:R-:W3:Y:S01]  /*0030*/  LDCU UR4, c[0x0][0x2f8] ;  /* 0x00005f00ff0477ac */ /* 0x000ee20008000800 */
[----:B0-----:R-:W-:Y:S01]  /*0040*/  VIADD R1, R1, 0xffffffd0 ;  /* 0xffffffd001017836 */ /* 0x001fe20000000000 */
[----:B------:R-:W0:Y:S01]  /*0050*/  S2R R17, SR_TID.X ;  /* 0x0000000000117919 */ /* 0x000e220000002100 */
[----:B------:R-:W4:Y:S03]  /*0060*/  LDCU UR5, c[0x0][0x2fc] ;  /* 0x00005f80ff0577ac */ /* 0x000f260008000800 */
[----:B------:R-:W5:Y:S01]  /*0070*/  LDC R2, c[0x0][0x398] ;  /* 0x0000e600ff027b82 */ /* 0x000f620000000800 */
[----:B------:R-:W0:Y:S01]  /*0080*/  LDCU UR6, c[0x0][0x360] ;  /* 0x00006c00ff0677ac */ /* 0x000e220008000800 */
[----:B------:R-:W0:Y:S01]  /*0090*/  LDCU UR7, c[0x0][0x394] ;  /* 0x00007280ff0777ac */ /* 0x000e220008000800 */
[----:B-1----:R-:W-:-:S04]  /*00a0*/  IABS R0, R23 ;  /* 0x0000001700007213 */ /* 0x002fc80000000000 */
[----:B------:R-:W1:Y:S01]  /*00b0*/  I2F.RP R3, R0 ;  /* 0x0000000000037306 */ /* 0x000e620000209400 */
[----:B-----5:R-:W-:Y:S02]  /*00c0*/  ISETP.GE.AND P0, PT, R2, 0x1, PT ;  /* 0x000000010200780c */ /* 0x020fe40003f06270 */
[----:B------:R-:W-:Y:S02]  /*00d0*/  I2FP.F32.S32 R2, R2 ;  /* 0x0000000200027245 */ /* 0x000fe40000201400 */
[----:B--2---:R-:W-:-:S03]  /*00e0*/  IABS R9, R16 ;  /* 0x0000001000097213 */ /* 0x004fc60000000000 */
[----:B-1----:R-:W1:Y:S06]  /*00f0*/  MUFU.RCP R3, R3 ;  /* 0x0000000300037308 */ /* 0x002e6c0000001000 */
[----:B------:R-:W-:-:S05]  /*0100*/  @!P0 FMUL R2, R2, 8388608 ;  /* 0x4b00000002028820 */ /* 0x000fca0000400000 */
[C---:B------:R-:W-:Y:S01]  /*0110*/  ISETP.GT.U32.AND P3, PT, R2.reuse, 0x7f7fffff, PT ;  /* 0x7f7fffff0200780c */ /* 0x040fe20003f64070 */
[----:B-1----:R-:W-:Y:S02]  /*0120*/  VIADD R4, R3, 0xffffffe ;  /* 0x0ffffffe03047836 */ /* 0x002fe40000000000 */
[----:B------:R-:W-:Y:S02]  /*0130*/  VIADD R3, R2, 0xc0d55555 ;  /* 0xc0d5555502037836 */ /* 0x000fe40000000000 */
[----:B------:R1:W2:Y:S02]  /*0140*/  F2I.FTZ.U32.TRUNC.NTZ R5, R4 ;  /* 0x0000000400057305 */ /* 0x0002a4000021f000 */
[----:B-1----:R-:W-:Y:S02]  /*0150*/  HFMA2 R4, -RZ, RZ, 0, 0 ;  /* 0x00000000ff047431 */ /* 0x002fe400000001ff */
[----:B--2---:R-:W-:-:S04]  /*0160*/  IMAD.MOV R7, RZ, RZ, -R5 ;  /* 0x000000ffff077224 */ /* 0x004fc800078e0a05 */
[----:B------:R-:W-:-:S04]  /*0170*/  IMAD R7, R7, R0, RZ ;  /* 0x0000000007077224 */ /* 0x000fc800078e02ff */
[----:B------:R-:W-:Y:S01]  /*0180*/  IMAD.HI.U32 R4, R5, R7, R4 ;  /* 0x0000000705047227 */ /* 0x000fe200078e0004 */
[----:B------:R-:W-:-:S03]  /*0190*/  LOP3.LUT R5, R3, 0xff800000, RZ, 0xc0, !PT ;  /* 0xff80000003057812 */ /* 0x000fc600078ec0ff */
[----:B------:R-:W-:Y:S02]  /*01a0*/  IMAD.MOV.U32 R7, RZ, RZ, 0x3e055027 ;  /* 0x3e055027ff077424 */ /* 0x000fe400078e00ff */
[----:B------:R-:W-:Y:S01]  /*01b0*/  IMAD.IADD R3, R2, 0x1, -R5 ;  /* 0x0000000102037824 */ /* 0x000fe200078e0a05 */
[----:B------:R-:W-:Y:S01]  /*01c0*/  I2FP.F32.S32 R5, R5 ;  /* 0x0000000500057245 */ /* 0x000fe20000201400 */
[----:B------:R-:W-:Y:S01]  /*01d0*/  IMAD.HI.U32 R27, R4, R9, RZ ;  /* 0x00000009041b7227 */ /* 0x000fe200078e00ff */
[----:B------:R-:W-:-:S03]  /*01e0*/  FSEL R4, RZ, -23, P0 ;  /* 0xc1b80000ff047808 */ /* 0x000fc60000000000 */
[----:B------:R-:W-:Y:S01]  /*01f0*/  FADD R6, R3, -1 ;  /* 0xbf80000003067421 */ /* 0x000fe20000000000 */
[----:B------:R-:W-:-:S03]  /*0200*/  IMAD.MOV R3, RZ, RZ, -R27 ;  /* 0x000000ffff037224 */ /* 0x000fc600078e0a1b */
[----:B------:R-:W-:Y:S01]  /*0210*/  FFMA R7, R6, -R7, 0.14084610342979431152 ;  /* 0x3e1039f606077423 */ /* 0x000fe20000000807 */
[----:B------:R-:W-:Y:S01]  /*0220*/  FFMA R4, R5, 1.1920928955078125e-07, R4 ;  /* 0x3400000005047823 */ /* 0x000fe20000000004 */
[----:B------:R-:W-:Y:S02]  /*0230*/  IMAD R3, R0, R3, R9 ;  /* 0x0000000300037224 */ /* 0x000fe400078e0209 */
[----:B------:R-:W-:Y:S01]  /*0240*/  FFMA R7, R6, R7, -0.12148627638816833496 ;  /* 0xbdf8cdcc06077423 */ /* 0x000fe20000000007 */
[----:B------:R-:W-:Y:S02]  /*0250*/  IMAD.MOV.U32 R5, RZ, RZ, 0x7f800000 ;  /* 0x7f800000ff057424 */ /* 0x000fe400078e00ff */
[----:B------:R-:W-:Y:S01]  /*0260*/  ISETP.GT.U32.AND P2, PT, R0, R3, PT ;  /* 0x000000030000720c */ /* 0x000fe20003f44070 */
[----:B------:R-:W-:-:S04]  /*0270*/  FFMA R7, R6, R7, 0.13980610668659210205 ;  /* 0x3e0f295506077423 */ /* 0x000fc80000000007 */
[----:B------:R-:W-:-:S04]  /*0280*/  FFMA R7, R6, R7, -0.16684235632419586182 ;  /* 0xbe2ad8b906077423 */ /* 0x000fc80000000007 */
[----:B------:R-:W-:-:S04]  /*0290*/  FFMA R7, R6, R7, 0.20012299716472625732 ;  /* 0x3e4ced0b06077423 */ /* 0x000fc80000000007 */
[C---:B------:R-:W-:Y:S01]  /*02a0*/  FFMA R7, R6.reuse, R7, -0.24999669194221496582 ;  /* 0xbe7fff2206077423 */ /* 0x040fe20000000007 */
[----:B------:R-:W-:Y:S01]  /*02b0*/  @!P2 IMAD.IADD R3, R3, 0x1, -R0 ;  /* 0x000000010303a824 */ /* 0x000fe200078e0a00 */
[----:B------:R-:W-:Y:S02]  /*02c0*/  @!P2 IADD3 R27, PT, PT, R27, 0x1, RZ ;  /* 0x000000011b1ba810 */ /* 0x000fe40007ffe0ff */
[C---:B------:R-:W-:Y:S01]  /*02d0*/  FFMA R7, R6.reuse, R7, 0.33333182334899902344 ;  /* 0x3eaaaa7806077423 */ /* 0x040fe20000000007 */
[----:B------:R-:W-:Y:S02]  /*02e0*/  ISETP.NE.AND P2, PT, R23, RZ, PT ;  /* 0x000000ff1700720c */ /* 0x000fe40003f45270 */
[----:B------:R-:W-:Y:S01]  /*02f0*/  ISETP.GE.U32.AND P0, PT, R3, R0, PT ;  /* 0x000000000300720c */ /* 0x000fe20003f06070 */
[----:B------:R-:W-:Y:S01]  /*0300*/  FFMA R7, R6, R7, -0.5 ;  /* 0xbf00000006077423 */ /* 0x000fe20000000007 */
[----:B------:R-:W-:Y:S01]  /*0310*/  LOP3.LUT R0, R16, R23, RZ, 0x3c, !PT ;  /* 0x0000001710007212 */ /* 0x000fe200078e3cff */
[----:B------:R-:W-:-:S02]  /*0320*/  IMAD.MOV.U32 R3, RZ, RZ, 0x3e9a209b ;  /* 0x3e9a209bff037424 */ /* 0x000fc400078e00ff */
[----:B------:R-:W-:Y:S01]  /*0330*/  FMUL R7, R6, R7 ;  /* 0x0000000706077220 */ /* 0x000fe20000400000 */
[----:B------:R-:W-:-:S03]  /*0340*/  ISETP.GE.AND P1, PT, R0, RZ, PT ;  /* 0x000000ff0000720c */ /* 0x000fc60003f26270 */
[----:B------:R-:W-:Y:S01]  /*0350*/  FFMA R7, R6, R7, R6 ;  /* 0x0000000706077223 */ /* 0x000fe20000000006 */
[----:B------:R-:W-:-:S03]  /*0360*/  IMAD.MOV.U32 R6, RZ, RZ, 0x40549a78 ;  /* 0x40549a78ff067424 */ /* 0x000fc600078e00ff */
[----:B------:R-:W-:Y:S02]  /*0370*/  @P0 VIADD R27, R27, 0x1 ;  /* 0x000000011b1b0836 */ /* 0x000fe40000000000 */
[----:B------:R-:W-:Y:S01]  /*0380*/  FFMA R0, R4, 0.69314718246459960938, R7 ;  /* 0x3f31721804007823 */ /* 0x000fe20000000007 */
[----:B------:R-:W-:Y:S01]  /*0390*/  @P3 FFMA R0, R2, R5, +INF ;  /* 0x7f80000002003423 */ /* 0x000fe20000000005 */
[----:B------:R-:W-:Y:S02]  /*03a0*/  FFMA R3, R6, -R3, 1 ;  /* 0x3f80000006037423 */ /* 0x000fe40000000803 */
[----:B------:R-:W-:Y:S01]  /*03b0*/  @!P1 IADD3 R27, PT, PT, -R27, RZ, RZ ;  /* 0x000000ff1b1b9210 */ /* 0x000fe20007ffe1ff */
[----:B------:R-:W-:Y:S01]  /*03c0*/  FMUL R0, R0, 0.43429449200630187988 ;  /* 0x3ede5bd900007820 */ /* 0x000fe20000400000 */
[----:B------:R-:W-:Y:S01]  /*03d0*/  @!P2 LOP3.LUT R27, RZ, R23, RZ, 0x33, !PT ;  /* 0x00000017ff1ba212 */ /* 0x000fe200078e33ff */
[----:B------:R-:W-:Y:S01]  /*03e0*/  FFMA R3, R3, R6, 3.3219280242919921875 ;  /* 0x40549a7803037423 */ /* 0x000fe20000000006 */
[----:B------:R-:W-:Y:S01]  /*03f0*/  FSETP.NEU.AND P2, PT, R2, RZ, PT ;  /* 0x000000ff0200720b */ /* 0x000fe20003f4d000 */
[----:B------:R-:W1:Y:S01]  /*0400*/  FCHK P0, R0, 0.30103000998497009277 ;  /* 0x3e9a209b00007902 */ /* 0x000e620000000000 */
[----:B---3--:R-:W-:Y:S01]  /*0410*/  IADD3 R25, P1, PT, R1, UR4, RZ ;  /* 0x0000000401197c10 */ /* 0x008fe2000ff3e0ff */
[----:B------:R-:W-:-:S02]  /*0420*/  IMAD.MOV R5, RZ, RZ, -R27 ;  /* 0x000000ffff057224 */ /* 0x000fc400078e0a1b */
[----:B------:R-:W-:Y:S02]  /*0430*/  FFMA R4, R0, R3, RZ ;  /* 0x0000000300047223 */ /* 0x000fe400000000ff */
[----:B------:R-:W-:Y:S02]  /*0440*/  IMAD R23, R23, R5, R16 ;  /* 0x0000000517177224 */ /* 0x000fe400078e0210 */
[----:B------:R-:W-:Y:S01]  /*0450*/  FFMA R2, R4, -0.30103000998497009277, R0 ;  /* 0xbe9a209b04027823 */ /* 0x000fe20000000000 */
[----:B----4-:R-:W-:Y:S02]  /*0460*/  IMAD.X R24, RZ, RZ, UR5, P1 ;  /* 0x00000005ff187e24 */ /* 0x010fe400088e06ff */
[--C-:B0-----:R-:W-:Y:S02]  /*0470*/  IMAD R22, R23, 0x20, R17.reuse ;  /* 0x0000002017167824 */ /* 0x101fe400078e0211 */
[----:B------:R-:W-:Y:S01]  /*0480*/  FFMA R3, R3, R2, R4 ;  /* 0x0000000203037223 */ /* 0x000fe20000000004 */
[----:B------:R-:W-:-:S02]  /*0490*/  IMAD R2, R16, UR6, R17 ;  /* 0x0000000610027c24 */ /* 0x000fc4000f8e0211 */
[----:B------:R-:W-:Y:S01]  /*04a0*/  IMAD R22, R27, UR7, R22 ;  /* 0x000000071b167c24 */ /* 0x000fe2000f8e0216 */
[----:B-1----:R-:W-:Y:S06]  /*04b0*/  @!P0 BRA `(.L_x_0) ;  /* 0x00000000000c8947 */ /* 0x002fec0003800000 */
[----:B------:R-:W-:-:S07]  /*04c0*/  MOV R4, 0x4e0 ;  /* 0x000004e000047802 */ /* 0x000fce0000000f00 */
[----:B------:R-:W-:Y:S05]  /*04d0*/  CALL.REL.NOINC `($__internal_0_$__cuda_sm3x_div_rn_noftz_f32_slowpath) ;  /* 0x0000000400f87944 */ /* 0x000fea0003c00000 */
[----:B------:R-:W-:-:S07]  /*04e0*/  IMAD.MOV.U32 R3, RZ, RZ, R0 ;  /* 0x000000ffff037224 */ /* 0x000fce00078e0000 */
.L_x_0:
[----:B------:R-:W-:Y:S02]  /*04f0*/  FSEL R3, R3, -INF , P2 ;  /* 0xff80000003037808 */ /* 0x000fe40001000000 */
[----:B------:R-:W-:-:S04]  /*0500*/  MOV R0, 0x540 ;  /* 0x0000054000007802 */ /* 0x000fc80000000f00 */
[----:B------:R-:W0:Y:S08]  /*0510*/  F2I.U32.CEIL.NTZ R3, R3 ;  /* 0x0000000300037305 */ /* 0x000e30000020b000 */
[----:B0-----:R0:W1:Y:S02]  /*0520*/  I2F.F64.U32 R4, R3 ;  /* 0x0000000300047312 */ /* 0x0010640000201800 */
[----:B01----:R-:W-:Y:S05]  /*0530*/  CALL.REL.NOINC `($_Z27par_reduc_for_k_using_warpsPfS_iii$__internal_accurate_pow) ;  /* 0x0000000c00387944 */ /* 0x003fea0003c00000 */
[----:B------:R-:W0:Y:S01]  /*0540*/  LDCU UR38, c[0x0][0x390] ;  /* 0x00007200ff2677ac */ /* 0x000e220008000800 */
[----:B------:R-:W-:Y:S01]  /*0550*/  ISETP.NE.AND P0, PT, R3, RZ, PT ;  /* 0x000000ff0300720c */ /* 0x000fe20003f05270 */
[----:B------:R-:W-:Y:S01]  /*0560*/  BSSY.RECONVERGENT B6, `(.L_x_1) ;  /* 0x0000013000067945 */ /* 0x000fe20003800200 */
[----:B------:R-:W1:Y:S02]  /*0570*/  LDCU.64 UR36, c[0x0][0x358] ;  /* 0x00006b00ff2477ac */ /* 0x000e640008000a00 */
[----:B------:R-:W-:Y:S02]  /*0580*/  FSEL R4, R6, RZ, P0 ;  /* 0x000000ff06047208 */ /* 0x000fe40000000000 */
[----:B------:R-:W-:Y:S02]  /*0590*/  FSEL R5, R8, 1.875, P0 ;  /* 0x3ff0000008057808 */ /* 0x000fe40000000000 */
[----:B------:R-:W-:Y:S02]  /*05a0*/  ISETP.NE.AND P0, PT, R17, RZ, PT ;  /* 0x000000ff1100720c */ /* 0x000fe40003f05270 */
[----:B------:R-:W2:Y:S01]  /*05b0*/  F2I.F64.TRUNC R18, R4 ;  /* 0x0000000400127311 */ /* 0x000ea2000030d100 */
[----:B0-----:R-:W-:-:S06]  /*05c0*/  USHF.L.U32 UR38, UR38, 0x5, URZ ;  /* 0x0000000526267899 */ /* 0x001fcc00080006ff */
[----:B--2---:R-:W-:-:S04]  /*05d0*/  IMAD R19, R18, UR38, RZ ;  /* 0x0000002612137c24 */ /* 0x004fc8000f8e02ff */
[----:B-1----:R-:W-:Y:S05]  /*05e0*/  @P0 BRA `(.L_x_2) ;  /* 0x0000000000280947 */ /* 0x002fea0003800000 */
[----:B------:R-:W-:Y:S01]  /*05f0*/  MOV R8, 0x0 ;  /* 0x0000000000087802 */ /* 0x000fe20000000f00 */
[----:B------:R0:W-:Y:S01]  /*0600*/  STL.64 [R1], R18 ;  /* 0x0000001201007387 */ /* 0x0001e20000100a00 */
[----:B------:R-:W1:Y:S01]  /*0610*/  LDCU.64 UR4, c[0x4][0x8] ;  /* 0x01000100ff0477ac */ /* 0x000e620008000a00 */
[----:B------:R-:W-:Y:S02]  /*0620*/  IMAD.MOV.U32 R6, RZ, RZ, R25 ;  /* 0x000000ffff067224 */ /* 0x000fe400078e0019 */
[----:B------:R-:W-:Y:S01]  /*0630*/  IMAD.MOV.U32 R7, RZ, RZ, R24 ;  /* 0x000000ffff077224 */ /* 0x000fe200078e0018 */
[----:B------:R-:W2:Y:S01]  /*0640*/  LDC.64 R8, c[0x4][R8] ;  /* 0x0100000008087b82 */ /* 0x000ea20000000a00 */
[----:B-1----:R-:W-:Y:S01]  /*0650*/  MOV R4, UR4 ;  /* 0x0000000400047c02 */ /* 0x002fe20008000f00 */
[----:B0-----:R-:W-:-:S07]  /*0660*/  IMAD.U32 R5, RZ, RZ, UR5 ;  /* 0x00000005ff057e24 */ /* 0x001fce000f8e00ff */
[----:B------:R-:W-:-:S07]  /*0670*/  LEPC R20, `(.L_x_2) ;  /* 0x000000001014794e */ /* 0x000fce0000000000 */
[----:B--2---:R-:W-:Y:S05]  /*0680*/  CALL.ABS.NOINC R8 ;  /* 0x0000000008007343 */ /* 0x004fea0003c00000 */
.L_x_2:
[----:B------:R-:W-:Y:S05]  /*0690*/  BSYNC.RECONVERGENT B6 ;  /* 0x0000000000067941 */ /* 0x000fea0003800200 */
.L_x_1:
[----:B------:R-:W0:Y:S01]  /*06a0*/  LDC R8, c[0x0][0x390] ;  /* 0x0000e400ff087b82 */ /* 0x000e220000000800 */
[----:B------:R-:W-:Y:S01]  /*06b0*/  IMAD.MOV.U32 R4, RZ, RZ, RZ ;  /* 0x000000ffff047224 */ /* 0x000fe200078e00ff */
[----:B------:R-:W-:Y:S06]  /*06c0*/  WARPSYNC.ALL ;  /* 0x0000000000007948 */ /* 0x000fec0003800000 */
[----:B------:R-:W1:Y:S01]  /*06d0*/  LDC.64 R28, c[0x0][0x388] ;  /* 0x0000e200ff1c7b82 */ /* 0x000e620000000a00 */
[----:B0-----:R-:W-:Y:S01]  /*06e0*/  IABS R6, R8 ;  /* 0x0000000800067213 */ /* 0x001fe20000000000 */
[----:B------:R-:W-:-:S03]  /*06f0*/  VIADD R0, R8, 0xffffffff ;  /* 0xffffffff08007836 */ /* 0x000fc60000000000 */
[----:B------:R-:W0:Y:S02]  /*0700*/  I2F.RP R3, R6 ;  /* 0x0000000600037306 */ /* 0x000e240000209400 */
[----:B------:R-:W-:Y:S02]  /*0710*/  IABS R9, R0 ;  /* 0x0000000000097213 */ /* 0x000fe40000000000 */
[----:B------:R-:W-:Y:S01]  /*0720*/  ISETP.GE.AND P1, PT, R0, RZ, PT ;  /* 0x000000ff0000720c */ /* 0x000fe20003f26270 */
[----:B-1----:R-:W-:-:S05]  /*0730*/  IMAD.WIDE R28, R2, 0x4, R28 ;  /* 0x00000004021c7825 */ /* 0x002fca00078e021c */
[----:B------:R1:W-:Y:S01]  /*0740*/  STG.E desc[UR36][R28.64], RZ ;  /* 0x000000ff1c007986 */ /* 0x0003e2000c101924 */
[----:B0-----:R-:W0:Y:S02]  /*0750*/  MUFU.RCP R3, R3 ;  /* 0x0000000300037308 */ /* 0x001e240000001000 */
[----:B0-----:R-:W-:-:S06]  /*0760*/  VIADD R5, R3, 0xffffffe ;  /* 0x0ffffffe03057836 */ /* 0x001fcc0000000000 */
[----:B------:R-:W0:Y:S02]  /*0770*/  F2I.FTZ.U32.TRUNC.NTZ R5, R5 ;  /* 0x0000000500057305 */ /* 0x000e24000021f000 */
[----:B0-----:R-:W-:-:S05]  /*0780*/  IADD3 R7, PT, PT, RZ, -R5, RZ ;  /* 0x80000005ff077210 */ /* 0x001fca0007ffe0ff */
[----:B------:R-:W-:-:S04]  /*0790*/  IMAD R7, R7, R6, RZ ;  /* 0x0000000607077224 */ /* 0x000fc800078e02ff */
[----:B------:R-:W-:-:S04]  /*07a0*/  IMAD.HI.U32 R7, R5, R7, R4 ;  /* 0x0000000705077227 */ /* 0x000fc800078e0004 */
[----:B------:R-:W-:-:S04]  /*07b0*/  IMAD.MOV.U32 R4, RZ, RZ, R9 ;  /* 0x000000ffff047224 */ /* 0x000fc800078e0009 */
[----:B------:R-:W-:-:S04]  /*07c0*/  IMAD.HI.U32 R3, R7, R4, RZ ;  /* 0x0000000407037227 */ /* 0x000fc800078e00ff */
[----:B------:R-:W-:-:S04]  /*07d0*/  IMAD.MOV R3, RZ, RZ, -R3 ;  /* 0x000000ffff037224 */ /* 0x000fc800078e0a03 */
[C---:B------:R-:W-:Y:S01]  /*07e0*/  IMAD R3, R6.reuse, R3, R4 ;  /* 0x0000000306037224 */ /* 0x040fe200078e0204 */
[----:B------:R-:W-:Y:S04]  /*07f0*/  BAR.SYNC.DEFER_BLOCKING 0x0 ;  /* 0x0000000000007b1d */ /* 0x000fe80000010000 */
[----:B------:R-:W-:-:S13]  /*0800*/  ISETP.GT.U32.AND P0, PT, R6, R3, PT ;  /* 0x000000030600720c */ /* 0x000fda0003f04070 */
[----:B------:R-:W-:-:S04]  /*0810*/  @!P0 IADD3 R3, PT, PT, R3, -R6, RZ ;  /* 0x8000000603038210 */ /* 0x000fc80007ffe0ff */
[----:B------:R-:W-:-:S13]  /*0820*/  ISETP.GT.U32.AND P0, PT, R6, R3, PT ;  /* 0x000000030600720c */ /* 0x000fda0003f04070 */
[----:B------:R-:W-:Y:S01]  /*0830*/  @!P0 IMAD.IADD R3, R3, 0x1, -R6 ;  /* 0x0000000103038824 */ /* 0x000fe200078e0a06 */
[----:B------:R-:W-:-:S03]  /*0840*/  ISETP.NE.AND P0, PT, R8, RZ, PT ;  /* 0x000000ff0800720c */ /* 0x000fc60003f05270 */
[----:B------:R-:W-:-:S10]  /*0850*/  @!P1 IMAD.MOV R3, RZ, RZ, -R3 ;  /* 0x000000ffff039224 */ /* 0x000fd400078e0a03 */
[----:B------:R-:W-:-:S04]  /*0860*/  @!P0 LOP3.LUT R3, RZ, R8, RZ, 0x33, !PT ;  /* 0x00000008ff038212 */ /* 0x000fc800078e33ff */
[----:B------:R-:W-:-:S13]  /*0870*/  ISETP.NE.AND P0, PT, R23, R3, PT ;  /* 0x000000031700720c */ /* 0x000fda0003f05270 */
[----:B-1----:R-:W-:Y:S05]  /*0880*/  @!P0 BRA `(.L_x_3) ;  /* 0x0000000000148947 */ /* 0x002fea0003800000 */
[----:B------:R-:W0:Y:S02]  /*0890*/  LDC.64 R4, c[0x0][0x380] ;  /* 0x0000e000ff047b82 */ /* 0x000e240000000a00 */
[----:B0-----:R-:W-:-:S06]  /*08a0*/  IMAD.WIDE R4, R22, 0x4, R4 ;  /* 0x0000000416047825 */ /* 0x001fcc00078e0204 */
[----:B------:R-:W2:Y:S04]  /*08b0*/  LDG.E R5, desc[UR36][R4.64] ;  /* 0x0000002404057981 */ /* 0x000ea8000c1e1900 */
[----:B--2---:R0:W-:Y:S01]  /*08c0*/  STG.E desc[UR36][R28.64], R5 ;  /* 0x000000051c007986 */ /* 0x0041e2000c101924 */
[----:B------:R-:W-:Y:S05]  /*08d0*/  BRA `(.L_x_4) ;  /* 0x0000000000347947 */ /* 0x000fea0003800000 */
.L_x_3:
[----:B------:R-:W0:Y:S01]  /*08e0*/  LDCU UR5, c[0x0][0x394] ;  /* 0x00007280ff0577ac */ /* 0x000e220008000800 */
[----:B------:R-:W-:Y:S01]  /*08f0*/  BSSY.RECONVERGENT B0, `(.L_x_4) ;  /* 0x000000b000007945 */ /* 0x000fe20003800200 */
[----:B0-----:R-:W-:-:S04]  /*0900*/  USHF.R.S32.HI UR4, URZ, 0x1f, UR5 ;  /* 0x0000001fff047899 */ /* 0x001fc80008011405 */
[----:B------:R-:W-:-:S04]  /*0910*/  ULEA.HI UR4, UR4, UR5, URZ, 0x5 ;  /* 0x0000000504047291 */ /* 0x000fc8000f8f28ff */
[----:B------:R-:W-:-:S04]  /*0920*/  ULOP3.LUT UR4, UR4, 0xffffffe0, URZ, 0xc0, !UPT ;  /* 0xffffffe004047892 */ /* 0x000fc8000f8ec0ff */
[----:B------:R-:W-:-:S06]  /*0930*/  UIADD3 UR4, UPT, UPT, -UR4, UR5, URZ ;  /* 0x0000000504047290 */ /* 0x000fcc000fffe1ff */
[----:B------:R-:W-:-:S13]  /*0940*/  ISETP.GE.AND P0, PT, R17, UR4, PT ;  /* 0x0000000411007c0c */ /* 0x000fda000bf06270 */
[----:B------:R-:W-:Y:S05]  /*0950*/  @P0 BRA `(.L_x_5) ;  /* 0x0000000000100947 */ /* 0x000fea0003800000 */
[----:B------:R-:W0:Y:S02]  /*0960*/  LDC.64 R4, c[0x0][0x380] ;  /* 0x0000e000ff047b82 */ /* 0x000e240000000a00 */
[----:B0-----:R-:W-:-:S06]  /*0970*/  IMAD.WIDE R4, R22, 0x4, R4 ;  /* 0x0000000416047825 */ /* 0x001fcc00078e0204 */
[----:B------:R-:W2:Y:S04]  /*0980*/  LDG.E R5, desc[UR36][R4.64] ;  /* 0x0000002404057981 */ /* 0x000ea8000c1e1900 */
[----:B--2---:R0:W-:Y:S02]  /*0990*/  STG.E desc[UR36][R28.64], R5 ;  /* 0x000000051c007986 */ /* 0x0041e4000c101924 */
.L_x_5:
[----:B------:R-:W-:Y:S05]  /*09a0*/  BSYNC.RECONVERGENT B0 ;  /* 0x0000000000007941 */ /* 0x000fea0003800200 */
.L_x_4:
[----:B------:R-:W-:Y:S01]  /*09b0*/  LEA.HI R26, R18, R18, RZ, 0x1 ;  /* 0x00000012121a7211 */ /* 0x000fe200078f08ff */
[----:B------:R-:W-:Y:S03]  /*09c0*/  BAR.SYNC.DEFER_BLOCKING 0x0 ;  /* 0x0000000000007b1d */ /* 0x000fe60000010000 */
[----:B------:R-:W-:-:S04]  /*09d0*/  SHF.R.S32.HI R26, RZ, 0x1, R26 ;  /* 0x00000001ff1a7819 */ /* 0x000fc8000001141a */
[----:B------:R-:W-:-:S13]  /*09e0*/  ISETP.GE.AND P0, PT, R27, R26, PT ;  /* 0x0000001a1b00720c */ /* 0x000fda0003f06270 */
[----:B------:R-:W-:Y:S05]  /*09f0*/  @P0 BRA `(.L_x_6) ;  /* 0x0000000000a80947 */ /* 0x000fea0003800000 */
[----:B------:R-:W-:Y:S01]  /*0a00*/  SHF.R.S32.HI R22, RZ, 0x1, R19 ;  /* 0x00000001ff167819 */ /* 0x000fe20000011413 */
[----:B------:R-:W-:Y:S03]  /*0a10*/  BAR.SYNC.DEFER_BLOCKING 0x0 ;  /* 0x0000000000007b1d */ /* 0x000fe60000010000 */
[----:B------:R-:W-:-:S13]  /*0a20*/  ISETP.GE.AND P0, PT, R22, UR38, PT ;  /* 0x0000002616007c0c */ /* 0x000fda000bf06270 */
[----:B------:R-:W-:Y:S05]  /*0a30*/  @!P0 BRA `(.L_x_7) ;  /* 0x0000000000908947 */ /* 0x000fea0003800000 */
.L_x_9:
[----:B------:R-:W-:Y:S05]  /*0a40*/  WARPSYNC.ALL ;  /* 0x0000000000007948 */ /* 0x000fea0003800000 */
[----:B------:R-:W-:Y:S01]  /*0a50*/  BAR.SYNC.DEFER_BLOCKING 0x0 ;  /* 0x0000000000007b1d */ /* 0x000fe20000010000 */
[----:B0-----:R-:W-:-:S05]  /*0a60*/  IMAD.WIDE R4, R22, 0x4, R28 ;  /* 0x0000000416047825 */ /* 0x001fca00078e021c */
[----:B------:R-:W2:Y:S04]  /*0a70*/  LDG.E R3, desc[UR36][R28.64] ;  /* 0x000000241c037981 */ /* 0x000ea8000c1e1900 */
[----:B------:R-:W2:Y:S01]  /*0a80*/  LDG.E R0, desc[UR36][R4.64] ;  /* 0x0000002404007981 */ /* 0x000ea2000c1e1900 */
[----:B------:R-:W-:-:S04]  /*0a90*/  LEA.HI R18, R18, R18, RZ, 0x1 ;  /* 0x0000001212127211 */ /* 0x000fc800078f08ff */
[----:B------:R-:W-:-:S04]  /*0aa0*/  SHF.R.S32.HI R18, RZ, 0x1, R18 ;  /* 0x00000001ff127819 */ /* 0x000fc80000011412 */
[----:B------:R-:W-:Y:S01]  /*0ab0*/  ISETP.GE.AND P0, PT, R16, R18, PT ;  /* 0x000000121000720c */ /* 0x000fe20003f06270 */
[----:B--2---:R-:W-:-:S05]  /*0ac0*/  FADD R3, R0, R3 ;  /* 0x0000000300037221 */ /* 0x004fca0000000000 */
[----:B------:R0:W-:Y:S07]  /*0ad0*/  STG.E desc[UR36][R28.64], R3 ;  /* 0x000000031c007986 */ /* 0x0001ee000c101924 */
[----:B------:R-:W-:Y:S05]  /*0ae0*/  @P0 BRA `(.L_x_8) ;  /* 0x0000000000540947 */ /* 0x000fea0003800000 */
[----:B------:R-:W-:Y:S05]  /*0af0*/  WARPSYNC.ALL ;  /* 0x0000000000007948 */ /* 0x000fea0003800000 */
[----:B------:R-:W-:Y:S01]  /*0b00*/  BAR.SYNC.DEFER_BLOCKING 0x0 ;  /* 0x0000000000007b1d */ /* 0x000fe20000010000 */
[----:B------:R-:W-:-:S05]  /*0b10*/  MOV R8, 0x0 ;  /* 0x0000000000087802 */ /* 0x000fca0000000f00 */
[----:B------:R-:W1:Y:S01]  /*0b20*/  LDCU.64 UR4, c[0x4][0x10] ;  /* 0x01000200ff0477ac */ /* 0x000e620008000a00 */
[----:B------:R1:W2:Y:S04]  /*0b30*/  LDG.E R12, desc[UR36][R4.64] ;  /* 0x00000024040c7981 */ /* 0x0002a8000c1e1900 */
[----:B------:R-:W3:Y:S01]  /*0b40*/  LDG.E R0, desc[UR36][R28.64] ;  /* 0x000000241c007981 */ /* 0x000ee2000c1e1900 */
[----:B------:R-:W4:Y:S01]  /*0b50*/  LDC.64 R8, c[0x4][R8] ;  /* 0x0100000008087b82 */ /* 0x000f220000000a00 */
[----:B------:R-:W-:Y:S01]  /*0b60*/  MOV R6, R25 ;  /* 0x0000001900067202 */ /* 0x000fe20000000f00 */
[----:B------:R-:W-:Y:S01]  /*0b70*/  IMAD.MOV.U32 R7, RZ, RZ, R24 ;  /* 0x000000ffff077224 */ /* 0x000fe200078e0018 */
[----:B------:R0:W-:Y:S01]  /*0b80*/  STL.64 [R1], R16 ;  /* 0x0000001001007387 */ /* 0x0001e20000100a00 */
[----:B-1----:R-:W-:-:S03]  /*0b90*/  IMAD.U32 R4, RZ, RZ, UR4 ;  /* 0x00000004ff047e24 */ /* 0x002fc6000f8e00ff */
[----:B------:R0:W-:Y:S01]  /*0ba0*/  STL [R1+0x8], R2 ;  /* 0x0000080201007387 */ /* 0x0001e20000100800 */
[----:B------:R-:W-:-:S03]  /*0bb0*/  IMAD.U32 R5, RZ, RZ, UR5 ;  /* 0x00000005ff057e24 */ /* 0x000fc6000f8e00ff */
[----:B------:R0:W-:Y:S04]  /*0bc0*/  STL.64 [R1+0x20], R22 ;  /* 0x0000201601007387 */ /* 0x0001e80000100a00 */
[----:B------:R0:W-:Y:S01]  /*0bd0*/  STL [R1+0x28], R26 ;  /* 0x0000281a01007387 */ /* 0x0001e20000100800 */
[----:B--2---:R-:W1:Y:S08]  /*0be0*/  F2F.F64.F32 R12, R12 ;  /* 0x0000000c000c7310 */ /* 0x004e700000201800 */
[----:B---3--:R-:W2:Y:S01]  /*0bf0*/  F2F.F64.F32 R10, R0 ;  /* 0x00000000000a7310 */ /* 0x008ea20000201800 */
[----:B-1----:R0:W-:Y:S04]  /*0c00*/  STL.64 [R1+0x18], R12 ;  /* 0x0000180c01007387 */ /* 0x0021e80000100a00 */
[----:B--2-4-:R0:W-:Y:S02]  /*0c10*/  STL.64 [R1+0x10], R10 ;  /* 0x0000100a01007387 */ /* 0x0141e40000100a00 */
[----:B------:R-:W-:-:S07]  /*0c20*/  LEPC R20, `(.L_x_8) ;  /* 0x000000001014794e */ /* 0x000fce0000000000 */
[----:B0-----:R-:W-:Y:S05]  /*0c30*/  CALL.ABS.NOINC R8 ;  /* 0x0000000008007343 */ /* 0x001fea0003c00000 */
.L_x_8:
[----:B------:R-:W-:-:S04]  /*0c40*/  LEA.HI R22, R22, R22, RZ, 0x1 ;  /* 0x0000001616167211 */ /* 0x000fc800078f08ff */
[----:B------:R-:W-:-:S04]  /*0c50*/  SHF.R.S32.HI R22, RZ, 0x1, R22 ;  /* 0x00000001ff167819 */ /* 0x000fc80000011416 */
[----:B------:R-:W-:-:S13]  /*0c60*/  ISETP.GE.AND P0, PT, R22, UR38, PT ;  /* 0x0000002616007c0c */ /* 0x000fda000bf06270 */
[----:B------:R-:W-:Y:S05]  /*0c70*/  @P0 BRA `(.L_x_9) ;  /* 0xfffffffc00700947 */ /* 0x000fea000383ffff */
.L_x_7:
[----:B------:R-:W-:Y:S05]  /*0c80*/  WARPSYNC.ALL ;  /* 0x0000000000007948 */ /* 0x000fea0003800000 */
[----:B------:R-:W-:Y:S06]  /*0c90*/  BAR.SYNC.DEFER_BLOCKING 0x0 ;  /* 0x0000000000007b1d */ /* 0x000fec0000010000 */
.L_x_6:
[----:B------:R-:W-:Y:S06]  /*0ca0*/  BAR.SYNC.DEFER_BLOCKING 0x0 ;  /* 0x0000000000007b1d */ /* 0x000fec0000010000 */
[----:B------:R-:W-:Y:S05]  /*0cb0*/  EXIT ;  /* 0x000000000000794d */ /* 0x000fea0003800000 */
        .weak           $__internal_0_$__cuda_sm3x_div_rn_noftz_f32_slowpath
        .type           $__internal_0_$__cuda_sm3x_div_rn_noftz_f32_slowpath,@function
        .size           $__internal_0_$__cuda_sm3x_div_rn_noftz_f32_slowpath,($_Z27par_reduc_for_k_using_warpsPfS_iii$__internal_accurate_pow - $__internal_0_$__cuda_sm3x_div_rn_noftz_f32_slowpath)
$__internal_0_$__cuda_sm3x_div_rn_noftz_f32_slowpath:
[--C-:B------:R-:W-:Y:S01]  /*0cc0*/  SHF.R.U32.HI R3, RZ, 0x17, R0.reuse ;  /* 0x00000017ff037819 */ /* 0x100fe20000011600 */
[----:B------:R-:W-:-:S03]  /*0cd0*/  IMAD.MOV.U32 R5, RZ, RZ, R0 ;  /* 0x000000ffff057224 */ /* 0x000fc600078e0000 */
[----:B------:R-:W-:-:S05]  /*0ce0*/  LOP3.LUT R3, R3, 0xff, RZ, 0xc0, !PT ;  /* 0x000000ff03037812 */ /* 0x000fca00078ec0ff */
[----:B------:R-:W-:-:S05]  /*0cf0*/  VIADD R7, R3, 0xffffffff ;  /* 0xffffffff03077836 */ /* 0x000fca0000000000 */
[----:B------:R-:W-:-:S13]  /*0d00*/  ISETP.GT.U32.OR P0, PT, R7, 0xfd, !PT ;  /* 0x000000fd0700780c */ /* 0x000fda0007f04470 */
[----:B------:R-:W-:Y:S01]  /*0d10*/  @!P0 IMAD.MOV.U32 R6, RZ, RZ, RZ ;  /* 0x000000ffff068224 */ /* 0x000fe200078e00ff */
[----:B------:R-:W-:Y:S06]  /*0d20*/  @!P0 BRA `(.L_x_10) ;  /* 0x00000000003c8947 */ /* 0x000fec0003800000 */
[----:B------:R-:W-:-:S13]  /*0d30*/  FSETP.GTU.FTZ.AND P0, PT, |R0|, +INF , PT ;  /* 0x7f8000000000780b */ /* 0x000fda0003f1c200 */
[----:B------:R-:W-:Y:S05]  /*0d40*/  @P0 BRA `(.L_x_11) ;  /* 0x0000000400280947 */ /* 0x000fea0003800000 */
[----:B------:R-:W-:-:S05]  /*0d50*/  HFMA2 R6, -RZ, RZ, 1.650390625, 0.00899505615234375 ;  /* 0x3e9a209bff067431 */ /* 0x000fca00000001ff */
[----:B------:R-:W-:-:S13]  /*0d60*/  LOP3.LUT P0, RZ, R6, 0x7fffffff, R5, 0xc8, !PT ;  /* 0x7fffffff06ff7812 */ /* 0x000fda000780c805 */
[----:B------:R-:W-:Y:S05]  /*0d70*/  @!P0 BRA `(.L_x_12) ;  /* 0x0000000400148947 */ /* 0x000fea0003800000 */
[----:B------:R-:W-:-:S13]  /*0d80*/  LOP3.LUT P0, RZ, R5, 0x7fffffff, RZ, 0xc0, !PT ;  /* 0x7fffffff05ff7812 */ /* 0x000fda000780c0ff */
[----:B------:R-:W-:Y:S05]  /*0d90*/  @!P0 BRA `(.L_x_13) ;  /* 0x0000000400048947 */ /* 0x000fea0003800000 */
[----:B------:R-:W-:Y:S02]  /*0da0*/  FSETP.NEU.FTZ.AND P0, PT, |R0|, +INF , PT ;  /* 0x7f8000000000780b */ /* 0x000fe40003f1d200 */
[----:B------:R-:W-:-:S04]  /*0db0*/  LOP3.LUT P1, RZ, R6, 0x7fffffff, RZ, 0xc0, !PT ;  /* 0x7fffffff06ff7812 */ /* 0x000fc8000782c0ff */
[----:B------:R-:W-:-:S13]  /*0dc0*/  PLOP3.LUT P0, PT, P0, P1, PT, 0x2f, 0xf2 ;  /* 0x0000000000f2781c */ /* 0x000fda0000702577 */
[----:B------:R-:W-:Y:S05]  /*0dd0*/  @P0 BRA `(.L_x_14) ;  /* 0x0000000000e80947 */ /* 0x000fea0003800000 */
[----:B------:R-:W-:-:S13]  /*0de0*/  ISETP.GE.AND P0, PT, R7, RZ, PT ;  /* 0x000000ff0700720c */ /* 0x000fda0003f06270 */
[----:B------:R-:W-:Y:S02]  /*0df0*/  @P0 IMAD.MOV.U32 R6, RZ, RZ, RZ ;  /* 0x000000ffff060224 */ /* 0x000fe400078e00ff */
[----:B------:R-:W-:Y:S01]  /*0e00*/  @!P0 FFMA R5, R0, 1.84467440737095516160e+19, RZ ;  /* 0x5f80000000058823 */ /* 0x000fe200000000ff */
[----:B------:R-:W-:-:S07]  /*0e10*/  @!P0 IMAD.MOV.U32 R6, RZ, RZ, -0x40 ;  /* 0xffffffc0ff068424 */ /* 0x000fce00078e00ff */
.L_x_10:
[----:B------:R-:W-:Y:S01]  /*0e20*/  UMOV UR4, 0x3e9a209b ;  /* 0x3e9a209b00047882 */ /* 0x000fe20000000000 */
[----:B------:R-:W-:Y:S01]  /*0e30*/  VIADD R3, R3, 0xffffff81 ;  /* 0xffffff8103037836 */ /* 0x000fe20000000000 */
[----:B------:R-:W-:-:S03]  /*0e40*/  UIADD3 UR4, UPT, UPT, UR4, 0x1000000, URZ ;  /* 0x0100000004047890 */ /* 0x000fc6000fffe0ff */
[----:B------:R-:W-:Y:S01]  /*0e50*/  IMAD R0, R3, -0x800000, R5 ;  /* 0xff80000003007824 */ /* 0x000fe200078e0205 */
[----:B------:R-:W-:Y:S02]  /*0e60*/  IADD3 R6, PT, PT, R6, 0x2, R3 ;  /* 0x0000000206067810 */ /* 0x000fe40007ffe003 */
[----:B------:R-:W-:-:S03]  /*0e70*/  FADD.FTZ R9, -RZ, -UR4 ;  /* 0x80000004ff097e21 */ /* 0x000fc60008010100 */
[----:B------:R-:W0:Y:S02]  /*0e80*/  MUFU.RCP R7, UR4 ;  /* 0x0000000400077d08 */ /* 0x000e240008001000 */
[----:B0-----:R-:W-:-:S04]  /*0e90*/  FFMA R8, R7, R9, 1 ;  /* 0x3f80000007087423 */ /* 0x001fc80000000009 */
[----:B------:R-:W-:-:S04]  /*0ea0*/  FFMA R7, R7, R8, R7 ;  /* 0x0000000807077223 */ /* 0x000fc80000000007 */
[----:B------:R-:W-:-:S04]  /*0eb0*/  FFMA R8, R0, R7, RZ ;  /* 0x0000000700087223 */ /* 0x000fc800000000ff */
[----:B------:R-:W-:-:S04]  /*0ec0*/  FFMA R5, R9, R8, R0 ;  /* 0x0000000809057223 */ /* 0x000fc80000000000 */
[----:B------:R-:W-:-:S04]  /*0ed0*/  FFMA R8, R7, R5, R8 ;  /* 0x0000000507087223 */ /* 0x000fc80000000008 */
[----:B------:R-:W-:-:S04]  /*0ee0*/  FFMA R9, R9, R8, R0 ;  /* 0x0000000809097223 */ /* 0x000fc80000000000 */
[----:B------:R-:W-:-:S05]  /*0ef0*/  FFMA R0, R7, R9, R8 ;  /* 0x0000000907007223 */ /* 0x000fca0000000008 */
[----:B------:R-:W-:-:S04]  /*0f00*/  SHF.R.U32.HI R5, RZ, 0x17, R0 ;  /* 0x00000017ff057819 */ /* 0x000fc80000011600 */
[----:B------:R-:W-:-:S05]  /*0f10*/  LOP3.LUT R5, R5, 0xff, RZ, 0xc0, !PT ;  /* 0x000000ff05057812 */ /* 0x000fca00078ec0ff */
[----:B------:R-:W-:-:S05]  /*0f20*/  IMAD.IADD R10, R5, 0x1, R6 ;  /* 0x00000001050a7824 */ /* 0x000fca00078e0206 */
[----:B------:R-:W-:-:S04]  /*0f30*/  IADD3 R3, PT, PT, R10, -0x1, RZ ;  /* 0xffffffff0a037810 */ /* 0x000fc80007ffe0ff */
[----:B------:R-:W-:-:S13]  /*0f40*/  ISETP.GE.U32.AND P0, PT, R3, 0xfe, PT ;  /* 0x000000fe0300780c */ /* 0x000fda0003f06070 */
[----:B------:R-:W-:Y:S05]  /*0f50*/  @!P0 BRA `(.L_x_15) ;  /* 0x0000000000808947 */ /* 0x000fea0003800000 */
[----:B------:R-:W-:-:S13]  /*0f60*/  ISETP.GT.AND P0, PT, R10, 0xfe, PT ;  /* 0x000000fe0a00780c */ /* 0x000fda0003f04270 */
[----:B------:R-:W-:Y:S05]  /*0f70*/  @P0 BRA `(.L_x_16) ;  /* 0x00000000006c0947 */ /* 0x000fea0003800000 */
[----:B------:R-:W-:-:S13]  /*0f80*/  ISETP.GE.AND P0, PT, R10, 0x1, PT ;  /* 0x000000010a00780c */ /* 0x000fda0003f06270 */
[----:B------:R-:W-:Y:S05]  /*0f90*/  @P0 BRA `(.L_x_17) ;  /* 0x0000000000980947 */ /* 0x000fea0003800000 */
[----:B------:R-:W-:Y:S02]  /*0fa0*/  ISETP.GE.AND P0, PT, R10, -0x18, PT ;  /* 0xffffffe80a00780c */ /* 0x000fe40003f06270 */
[----:B------:R-:W-:-:S11]  /*0fb0*/  LOP3.LUT R0, R0, 0x80000000, RZ, 0xc0, !PT ;  /* 0x8000000000007812 */ /* 0x000fd600078ec0ff */
[----:B------:R-:W-:Y:S05]  /*0fc0*/  @!P0 BRA `(.L_x_17) ;  /* 0x00000000008c8947 */ /* 0x000fea0003800000 */
[CCC-:B------:R-:W-:Y:S01]  /*0fd0*/  FFMA.RZ R3, R7.reuse, R9.reuse, R8.reuse ;  /* 0x0000000907037223 */ /* 0x1c0fe2000000c008 */
[-CC-:B------:R-:W-:Y:S01]  /*0fe0*/  FFMA.RM R6, R7, R9.reuse, R8.reuse ;  /* 0x0000000907067223 */ /* 0x180fe20000004008 */
[C---:B------:R-:W-:Y:S02]  /*0ff0*/  ISETP.NE.AND P3, PT, R10.reuse, RZ, PT ;  /* 0x000000ff0a00720c */ /* 0x040fe40003f65270 */
[C---:B------:R-:W-:Y:S02]  /*1000*/  ISETP.NE.AND P1, PT, R10.reuse, RZ, PT ;  /* 0x000000ff0a00720c */ /* 0x040fe40003f25270 */
[----:B------:R-:W-:Y:S01]  /*1010*/  LOP3.LUT R5, R3, 0x7fffff, RZ, 0xc0, !PT ;  /* 0x007fffff03057812 */ /* 0x000fe200078ec0ff */
[----:B------:R-:W-:Y:S01]  /*1020*/  FFMA.RP R3, R7, R9, R8 ;  /* 0x0000000907037223 */ /* 0x000fe20000008008 */
[----:B------:R-:W-:Y:S02]  /*1030*/  VIADD R8, R10, 0x20 ;  /* 0x000000200a087836 */ /* 0x000fe40000000000 */
[----:B------:R-:W-:Y:S01]  /*1040*/  LOP3.LUT R5, R5, 0x800000, RZ, 0xfc, !PT ;  /* 0x0080000005057812 */ /* 0x000fe200078efcff */
[----:B------:R-:W-:Y:S01]  /*1050*/  IMAD.MOV R7, RZ, RZ, -R10 ;  /* 0x000000ffff077224 */ /* 0x000fe200078e0a0a */
[----:B------:R-:W-:-:S02]  /*1060*/  FSETP.NEU.FTZ.AND P0, PT, R3, R6, PT ;  /* 0x000000060300720b */ /* 0x000fc40003f1d000 */
[----:B------:R-:W-:Y:S02]  /*1070*/  SHF.L.U32 R8, R5, R8, RZ ;  /* 0x0000000805087219 */ /* 0x000fe400000006ff */
[----:B------:R-:W-:Y:S02]  /*1080*/  SEL R6, R7, RZ, P3 ;  /* 0x000000ff07067207 */ /* 0x000fe40001800000 */
[----:B------:R-:W-:Y:S02]  /*1090*/  ISETP.NE.AND P1, PT, R8, RZ, P1 ;  /* 0x000000ff0800720c */ /* 0x000fe40000f25270 */
[----:B------:R-:W-:Y:S02]  /*10a0*/  SHF.R.U32.HI R6, RZ, R6, R5 ;  /* 0x00000006ff067219 */ /* 0x000fe40000011605 */
[----:B------:R-:W-:Y:S02]  /*10b0*/  PLOP3.LUT P0, PT, P0, P1, PT, 0xf8, 0x8f ;  /* 0x00000000008f781c */ /* 0x000fe40000703f70 */
[----:B------:R-:W-:-:S02]  /*10c0*/  SHF.R.U32.HI R8, RZ, 0x1, R6 ;  /* 0x00000001ff087819 */ /* 0x000fc40000011606 */
[----:B------:R-:W-:-:S04]  /*10d0*/  SEL R3, RZ, 0x1, !P0 ;  /* 0x00000001ff037807 */ /* 0x000fc80004000000 */
[----:B------:R-:W-:-:S04]  /*10e0*/  LOP3.LUT R3, R3, 0x1, R8, 0xf8, !PT ;  /* 0x0000000103037812 */ /* 0x000fc800078ef808 */
[----:B------:R-:W-:-:S05]  /*10f0*/  LOP3.LUT R3, R3, R6, RZ, 0xc0, !PT ;  /* 0x0000000603037212 */ /* 0x000fca00078ec0ff */
[----:B------:R-:W-:-:S05]  /*1100*/  IMAD.IADD R3, R8, 0x1, R3 ;  /* 0x0000000108037824 */ /* 0x000fca00078e0203 */
[----:B------:R-:W-:Y:S01]  /*1110*/  LOP3.LUT R0, R3, R0, RZ, 0xfc, !PT ;  /* 0x0000000003007212 */ /* 0x000fe200078efcff */
[----:B------:R-:W-:Y:S06]  /*1120*/  BRA `(.L_x_17) ;  /* 0x0000000000347947 */ /* 0x000fec0003800000 */
.L_x_16:
[----:B------:R-:W-:-:S04]  /*1130*/  LOP3.LUT R0, R0, 0x80000000, RZ, 0xc0, !PT ;  /* 0x8000000000007812 */ /* 0x000fc800078ec0ff */
[----:B------:R-:W-:Y:S01]  /*1140*/  LOP3.LUT R0, R0, 0x7f800000, RZ, 0xfc, !PT ;  /* 0x7f80000000007812 */ /* 0x000fe200078efcff */
[----:B------:R-:W-:Y:S06]  /*1150*/  BRA `(.L_x_17) ;  /* 0x0000000000287947 */ /* 0x000fec0003800000 */
.L_x_15:
[----:B------:R-:W-:Y:S01]  /*1160*/  LEA R0, R6, R0, 0x17 ;  /* 0x0000000006007211 */ /* 0x000fe200078eb8ff */
[----:B------:R-:W-:Y:S06]  /*1170*/  BRA `(.L_x_17) ;  /* 0x0000000000207947 */ /* 0x000fec0003800000 */
.L_x_14:
[----:B------:R-:W-:-:S04]  /*1180*/  LOP3.LUT R0, R6, 0x80000000, R5, 0x48, !PT ;  /* 0x8000000006007812 */ /* 0x000fc800078e4805 */
[----:B------:R-:W-:Y:S01]  /*1190*/  LOP3.LUT R0, R0, 0x7f800000, RZ, 0xfc, !PT ;  /* 0x7f80000000007812 */ /* 0x000fe200078efcff */
[----:B------:R-:W-:Y:S06]  /*11a0*/  BRA `(.L_x_17) ;  /* 0x0000000000147947 */ /* 0x000fec0003800000 */
.L_x_13:
[----:B------:R-:W-:Y:S01]  /*11b0*/  LOP3.LUT R0, R6, 0x80000000, R5, 0x48, !PT ;  /* 0x8000000006007812 */ /* 0x000fe200078e4805 */
[----:B------:R-:W-:Y:S06]  /*11c0*/  BRA `(.L_x_17) ;  /* 0x00000000000c7947 */ /* 0x000fec0003800000 */
.L_x_12:
[----:B------:R-:W0:Y:S01]  /*11d0*/  MUFU.RSQ R0, -QNAN ;  /* 0xffc0000000007908 */ /* 0x000e220000001400 */
[----:B------:R-:W-:Y:S05]  /*11e0*/  BRA `(.L_x_17) ;  /* 0x0000000000047947 */ /* 0x000fea0003800000 */
.L_x_11:
[----:B------:R-:W-:-:S07]  /*11f0*/  FADD.FTZ R0, R0, 0.30103000998497009277 ;  /* 0x3e9a209b00007421 */ /* 0x000fce0000010000 */
.L_x_17:
[----:B------:R-:W-:-:S04]  /*1200*/  IMAD.MOV.U32 R5, RZ, RZ, 0x0 ;  /* 0x00000000ff057424 */ /* 0x000fc800078e00ff */
[----:B0-----:R-:W-:Y:S05]  /*1210*/  RET.REL.NODEC R4 `(_Z27par_reduc_for_k_using_warpsPfS_iii) ;  /* 0xffffffec04787950 */ /* 0x001fea0003c3ffff */
        .type           $_Z27par_reduc_for_k_using_warpsPfS_iii$__internal_accurate_pow,@function
        .size           $_Z27par_reduc_for_k_using_warpsPfS_iii$__internal_accurate_pow,(.L_x_44 - $_Z27par_reduc_for_k_using_warpsPfS_iii$__internal_accurate_pow)
$_Z27par_reduc_for_k_using_warpsPfS_iii$__internal_accurate_pow:
[----:B------:R-:W0:Y:S01]  /*1220*/  MUFU.RCP64H R9, 2 ;  /* 0x4000000000097908 */ /* 0x000e220000001800 */
[----:B------:R-:W-:Y:S02]  /*1230*/  HFMA2 R8, -RZ, RZ, 0, 0 ;  /* 0x00000000ff087431 */ /* 0x000fe400000001ff */
[----:B------:R-:W-:Y:S01]  /*1240*/  IMAD.MOV.U32 R6, RZ, RZ, 0x0 ;  /* 0x00000000ff067424 */ /* 0x000fe200078e00ff */
[----:B------:R-:W-:Y:S01]  /*1250*/  UMOV UR4, 0x7d2cafe2 ;  /* 0x7d2cafe200047882 */ /* 0x000fe20000000000 */
[----:B------:R-:W-:Y:S01]  /*1260*/  IMAD.MOV.U32 R7, RZ, RZ, 0x40000000 ;  /* 0x40000000ff077424 */ /* 0x000fe200078e00ff */
[----:B------:R-:W-:-:S05]  /*1270*/  UMOV UR5, 0x3eb0f5ff ;  /* 0x3eb0f5ff00057882 */ /* 0x000fca0000000000 */
[----:B0-----:R-:W-:-:S08]  /*1280*/  DFMA R6, R8, -R6, 1 ;  /* 0x3ff000000806742b */ /* 0x001fd00000000806 */
[----:B------:R-:W-:-:S08]  /*1290*/  DFMA R6, R6, R6, R6 ;  /* 0x000000060606722b */ /* 0x000fd00000000006 */
[----:B------:R-:W-:Y:S01]  /*12a0*/  DFMA R8, R8, R6, R8 ;  /* 0x000000060808722b */ /* 0x000fe20000000008 */
[----:B------:R-:W-:Y:S02]  /*12b0*/  IMAD.MOV.U32 R6, RZ, RZ, 0x41ad3b5a ;  /* 0x41ad3b5aff067424 */ /* 0x000fe400078e00ff */
[----:B------:R-:W-:-:S05]  /*12c0*/  IMAD.MOV.U32 R7, RZ, RZ, 0x3ed0f5d2 ;  /* 0x3ed0f5d2ff077424 */ /* 0x000fca00078e00ff */
[----:B------:R-:W-:-:S08]  /*12d0*/  DMUL R28, RZ, R8 ;  /* 0x00000008ff1c7228 */ /* 0x000fd00000000000 */
[----:B------:R-:W-:-:S08]  /*12e0*/  DFMA R28, RZ, R8, R28 ;  /* 0x00000008ff1c722b */ /* 0x000fd0000000001c */
[----:B------:R-:W-:Y:S02]  /*12f0*/  DMUL R14, R28, R28 ;  /* 0x0000001c1c0e7228 */ /* 0x000fe40000000000 */
[----:B------:R-:W-:-:S06]  /*1300*/  DADD R20, RZ, -R28 ;  /* 0x00000000ff147229 */ /* 0x000fcc000000081c */
[----:B------:R-:W-:Y:S01]  /*1310*/  DFMA R6, R14, UR4, R6 ;  /* 0x000000040e067c2b */ /* 0x000fe20008000006 */
[----:B------:R-:W-:Y:S01]  /*1320*/  UMOV UR4, 0x75488a3f ;  /* 0x75488a3f00047882 */ /* 0x000fe20000000000 */
[----:B------:R-:W-:Y:S01]  /*1330*/  UMOV UR5, 0x3ef3b20a ;  /* 0x3ef3b20a00057882 */ /* 0x000fe20000000000 */
[----:B------:R-:W-:-:S05]  /*1340*/  DADD R20, R20, R20 ;  /* 0x0000000014147229 */ /* 0x000fca0000000014 */
[----:B------:R-:W-:Y:S01]  /*1350*/  DFMA R6, R14, R6, UR4 ;  /* 0x000000040e067e2b */ /* 0x000fe20008000006 */
[----:B------:R-:W-:Y:S01]  /*1360*/  UMOV UR4, 0xe4faecd5 ;  /* 0xe4faecd500047882 */ /* 0x000fe20000000000 */
[----:B------:R-:W-:Y:S01]  /*1370*/  UMOV UR5, 0x3f1745cd ;  /* 0x3f1745cd00057882 */ /* 0x000fe20000000000 */
[----:B------:R-:W-:-:S05]  /*1380*/  DFMA R20, RZ, -R28, R20 ;  /* 0x8000001cff14722b */ /* 0x000fca0000000014 */
[----:B------:R-:W-:Y:S01]  /*1390*/  DFMA R6, R14, R6, UR4 ;  /* 0x000000040e067e2b */ /* 0x000fe20008000006 */
[----:B------:R-:W-:Y:S01]  /*13a0*/  UMOV UR4, 0x258a578b ;  /* 0x258a578b00047882 */ /* 0x000fe20000000000 */
[----:B------:R-:W-:Y:S01]  /*13b0*/  UMOV UR5, 0x3f3c71c7 ;  /* 0x3f3c71c700057882 */ /* 0x000fe20000000000 */
[----:B------:R-:W-:Y:S02]  /*13c0*/  DMUL R20, R8, R20 ;  /* 0x0000001408147228 */ /* 0x000fe40000000000 */
[----:B------:R-:W-:-:S03]  /*13d0*/  DMUL R8, R28, R28 ;  /* 0x0000001c1c087228 */ /* 0x000fc60000000000 */
[----:B------:R-:W-:Y:S01]  /*13e0*/  DFMA R12, R14, R6, UR4 ;  /* 0x000000040e0c7e2b */ /* 0x000fe20008000006 */
[----:B------:R-:W-:Y:S01]  /*13f0*/  UMOV UR4, 0x9242b910 ;  /* 0x9242b91000047882 */ /* 0x000fe20000000000 */
[----:B------:R-:W-:-:S06]  /*1400*/  UMOV UR5, 0x3f624924 ;  /* 0x3f62492400057882 */ /* 0x000fcc0000000000 */
[----:B------:R-:W-:Y:S01]  /*1410*/  DFMA R12, R14, R12, UR4 ;  /* 0x000000040e0c7e2b */ /* 0x000fe2000800000c */
[----:B------:R-:W-:Y:S01]  /*1420*/  UMOV UR4, 0x99999dfb ;  /* 0x99999dfb00047882 */ /* 0x000fe20000000000 */
[----:B------:R-:W-:-:S06]  /*1430*/  UMOV UR5, 0x3f899999 ;  /* 0x3f89999900057882 */ /* 0x000fcc0000000000 */
[----:B------:R-:W-:Y:S01]  /*1440*/  DFMA R12, R14, R12, UR4 ;  /* 0x000000040e0c7e2b */ /* 0x000fe2000800000c */
[----:B------:R-:W-:Y:S01]  /*1450*/  UMOV UR4, 0x55555555 ;  /* 0x5555555500047882 */ /* 0x000fe20000000000 */
[----:B------:R-:W-:-:S06]  /*1460*/  UMOV UR5, 0x3fb55555 ;  /* 0x3fb5555500057882 */ /* 0x000fcc0000000000 */
[----:B------:R-:W-:-:S08]  /*1470*/  DFMA R6, R14, R12, UR4 ;  /* 0x000000040e067e2b */ /* 0x000fd0000800000c */
[----:B------:R-:W-:Y:S01]  /*1480*/  DADD R10, -R6, UR4 ;  /* 0x00000004060a7e29 */ /* 0x000fe20008000100 */
[----:B------:R-:W-:Y:S01]  /*1490*/  UMOV UR4, 0xb9e7b0 ;  /* 0x00b9e7b000047882 */ /* 0x000fe20000000000 */
[----:B------:R-:W-:-:S06]  /*14a0*/  UMOV UR5, 0x3c46a4cb ;  /* 0x3c46a4cb00057882 */ /* 0x000fcc0000000000 */
[----:B------:R-:W-:Y:S02]  /*14b0*/  DFMA R10, R14, R12, R10 ;  /* 0x0000000c0e0a722b */ /* 0x000fe4000000000a */
[----:B------:R-:W-:Y:S01]  /*14c0*/  DFMA R14, R28, R28, -R8 ;  /* 0x0000001c1c0e722b */ /* 0x000fe20000000808 */
[----:B------:R-:W-:Y:S01]  /*14d0*/  VIADD R13, R21, 0x100000 ;  /* 0x00100000150d7836 */ /* 0x000fe20000000000 */
[----:B------:R-:W-:-:S04]  /*14e0*/  MOV R12, R20 ;  /* 0x00000014000c7202 */ /* 0x000fc80000000f00 */
[----:B------:R-:W-:Y:S01]  /*14f0*/  DADD R10, R10, -UR4 ;  /* 0x800000040a0a7e29 */ /* 0x000fe20008000000 */
[----:B------:R-:W-:Y:S01]  /*1500*/  UMOV UR4, 0x0 ;  /* 0x0000000000047882 */ /* 0x000fe20000000000 */
[C---:B------:R-:W-:Y:S01]  /*1510*/  DFMA R12, R28.reuse, R12, R14 ;  /* 0x0000000c1c0c722b */ /* 0x040fe2000000000e */
[----:B------:R-:W-:Y:S01]  /*1520*/  UMOV UR5, 0x3ff00000 ;  /* 0x3ff0000000057882 */ /* 0x000fe20000000000 */
[----:B------:R-:W-:-:S08]  /*1530*/  DMUL R14, R28, R8 ;  /* 0x000000081c0e7228 */ /* 0x000fd00000000000 */
[----:B------:R-:W-:-:S08]  /*1540*/  DFMA R18, R28, R8, -R14 ;  /* 0x000000081c12722b */ /* 0x000fd0000000080e */
[----:B------:R-:W-:Y:S02]  /*1550*/  DFMA R18, R20, R8, R18 ;  /* 0x000000081412722b */ /* 0x000fe40000000012 */
[----:B------:R-:W-:-:S06]  /*1560*/  DADD R8, R6, R10 ;  /* 0x0000000006087229 */ /* 0x000fcc000000000a */
[----:B------:R-:W-:Y:S02]  /*1570*/  DFMA R12, R28, R12, R18 ;  /* 0x0000000c1c0c722b */ /* 0x000fe40000000012 */
[----:B------:R-:W-:-:S08]  /*1580*/  DADD R18, R6, -R8 ;  /* 0x0000000006127229 */ /* 0x000fd00000000808 */
[----:B------:R-:W-:Y:S02]  /*1590*/  DADD R18, R10, R18 ;  /* 0x000000000a127229 */ /* 0x000fe40000000012 */
[----:B------:R-:W-:-:S08]  /*15a0*/  DMUL R10, R8, R14 ;  /* 0x0000000e080a7228 */ /* 0x000fd00000000000 */
[----:B------:R-:W-:-:S08]  /*15b0*/  DFMA R6, R8, R14, -R10 ;  /* 0x0000000e0806722b */ /* 0x000fd0000000080a */
[----:B------:R-:W-:Y:S01]  /*15c0*/  DFMA R6, R8, R12, R6 ;  /* 0x0000000c0806722b */ /* 0x000fe20000000006 */
[----:B------:R-:W-:Y:S01]  /*15d0*/  IMAD.MOV.U32 R12, RZ, RZ, -0x105c611 ;  /* 0xfefa39efff0c7424 */ /* 0x000fe200078e00ff */
[----:B------:R-:W-:-:S06]  /*15e0*/  MOV R13, 0x3fe62e42 ;  /* 0x3fe62e42000d7802 */ /* 0x000fcc0000000f00 */
[----:B------:R-:W-:-:S08]  /*15f0*/  DFMA R18, R18, R14, R6 ;  /* 0x0000000e1212722b */ /* 0x000fd00000000006 */
[----:B------:R-:W-:-:S08]  /*1600*/  DADD R8, R10, R18 ;  /* 0x000000000a087229 */ /* 0x000fd00000000012 */
[--C-:B------:R-:W-:Y:S02]  /*1610*/  DADD R6, R28, R8.reuse ;  /* 0x000000001c067229 */ /* 0x100fe40000000008 */
[----:B------:R-:W-:-:S06]  /*1620*/  DADD R10, R10, -R8 ;  /* 0x000000000a0a7229 */ /* 0x000fcc0000000808 */
[----:B------:R-:W-:Y:S02]  /*1630*/  DADD R28, R28, -R6 ;  /* 0x000000001c1c7229 */ /* 0x000fe40000000806 */
[----:B------:R-:W-:-:S06]  /*1640*/  DADD R10, R18, R10 ;  /* 0x00000000120a7229 */ /* 0x000fcc000000000a */
[----:B------:R-:W-:-:S08]  /*1650*/  DADD R28, R8, R28 ;  /* 0x00000000081c7229 */ /* 0x000fd0000000001c */
[----:B------:R-:W-:-:S08]  /*1660*/  DADD R10, R10, R28 ;  /* 0x000000000a0a7229 */ /* 0x000fd0000000001c */
[----:B------:R-:W-:Y:S01]  /*1670*/  DADD R20, R20, R10 ;  /* 0x0000000014147229 */ /* 0x000fe2000000000a */
[----:B------:R-:W-:Y:S02]  /*1680*/  IMAD.MOV.U32 R10, RZ, RZ, -0x105c611 ;  /* 0xfefa39efff0a7424 */ /* 0x000fe400078e00ff */
[----:B------:R-:W-:-:S05]  /*1690*/  IMAD.MOV.U32 R11, RZ, RZ, 0x3fe62e42 ;  /* 0x3fe62e42ff0b7424 */ /* 0x000fca00078e00ff */
[----:B------:R-:W-:-:S08]  /*16a0*/  DADD R8, R6, R20 ;  /* 0x0000000006087229 */ /* 0x000fd00000000014 */
[--C-:B------:R-:W-:Y:S02]  /*16b0*/  DFMA R10, R10, UR4, R8.reuse ;  /* 0x000000040a0a7c2b */ /* 0x100fe40008000008 */
[----:B------:R-:W-:-:S06]  /*16c0*/  DADD R14, R6, -R8 ;  /* 0x00000000060e7229 */ /* 0x000fcc0000000808 */
[----:B------:R-:W-:Y:S02]  /*16d0*/  DFMA R6, -R12, 1, R10 ;  /* 0x3ff000000c06782b */ /* 0x000fe4000000010a */
[----:B------:R-:W-:-:S06]  /*16e0*/  DADD R14, R20, R14 ;  /* 0x00000000140e7229 */ /* 0x000fcc000000000e */
[----:B------:R-:W-:Y:S01]  /*16f0*/  DADD R6, -R8, R6 ;  /* 0x0000000008067229 */ /* 0x000fe20000000106 */
[----:B------:R-:W-:Y:S02]  /*1700*/  IMAD.MOV.U32 R8, RZ, RZ, 0x3b39803f ;  /* 0x3b39803fff087424 */ /* 0x000fe400078e00ff */
[----:B------:R-:W-:-:S05]  /*1710*/  IMAD.MOV.U32 R9, RZ, RZ, 0x3c7abc9e ;  /* 0x3c7abc9eff097424 */ /* 0x000fca00078e00ff */
[----:B------:R-:W-:Y:S01]  /*1720*/  DADD R6, R14, -R6 ;  /* 0x000000000e067229 */ /* 0x000fe20000000806 */
[----:B------:R-:W-:-:S07]  /*1730*/  LOP3.LUT R15, R5, 0xff0fffff, RZ, 0xc0, !PT ;  /* 0xff0fffff050f7812 */ /* 0x000fce00078ec0ff */
[----:B------:R-:W-:Y:S01]  /*1740*/  DFMA R8, R8, UR4, R6 ;  /* 0x0000000408087c2b */ /* 0x000fe20008000006 */
[----:B------:R-:W-:Y:S01]  /*1750*/  UMOV UR4, 0x3b39803f ;  /* 0x3b39803f00047882 */ /* 0x000fe20000000000 */
[----:B------:R-:W-:Y:S01]  /*1760*/  IMAD.SHL.U32 R6, R5, 0x2, RZ ;  /* 0x0000000205067824 */ /* 0x000fe200078e00ff */
[----:B------:R-:W-:-:S04]  /*1770*/  UMOV UR5, 0x3c7abc9e ;  /* 0x3c7abc9e00057882 */ /* 0x000fc80000000000 */
[----:B------:R-:W-:Y:S01]  /*1780*/  ISETP.GT.U32.AND P0, PT, R6, -0x2000001, PT ;  /* 0xfdffffff0600780c */ /* 0x000fe20003f04070 */
[----:B------:R-:W-:-:S03]  /*1790*/  DADD R6, R10, R8 ;  /* 0x000000000a067229 */ /* 0x000fc60000000008 */
[----:B------:R-:W-:-:S05]  /*17a0*/  SEL R5, R15, R5, P0 ;  /* 0x000000050f057207 */ /* 0x000fca0000000000 */
[----:B------:R-:W-:Y:S02]  /*17b0*/  DADD R10, R10, -R6 ;  /* 0x000000000a0a7229 */ /* 0x000fe40000000806 */
[----:B------:R-:W-:-:S06]  /*17c0*/  DMUL R14, R6, R4 ;  /* 0x00000004060e7228 */ /* 0x000fcc0000000000 */
[----:B------:R-:W-:Y:S02]  /*17d0*/  DADD R8, R8, R10 ;  /* 0x0000000008087229 */ /* 0x000fe4000000000a */
[----:B------:R-:W-:-:S08]  /*17e0*/  DFMA R6, R6, R4, -R14 ;  /* 0x000000040606722b */ /* 0x000fd0000000080e */
[----:B------:R-:W-:Y:S01]  /*17f0*/  DFMA R8, R8, R4, R6 ;  /* 0x000000040808722b */ /* 0x000fe20000000006 */
[----:B------:R-:W-:Y:S01]  /*1800*/  MOV R6, 0x652b82fe ;  /* 0x652b82fe00067802 */ /* 0x000fe20000000f00 */
[----:B------:R-:W-:-:S06]  /*1810*/  IMAD.MOV.U32 R7, RZ, RZ, 0x3ff71547 ;  /* 0x3ff71547ff077424 */ /* 0x000fcc00078e00ff */
[----:B------:R-:W-:-:S08]  /*1820*/  DADD R4, R14, R8 ;  /* 0x000000000e047229 */ /* 0x000fd00000000008 */
[----:B------:R-:W-:Y:S02]  /*1830*/  DFMA R6, R4, R6, 6.75539944105574400000e+15 ;  /* 0x433800000406742b */ /* 0x000fe40000000006 */
[----:B------:R-:W-:Y:S01]  /*1840*/  FSETP.GEU.AND P0, PT, |R5|, 4.1917929649353027344, PT ;  /* 0x4086232b0500780b */ /* 0x000fe20003f0e200 */
[----:B------:R-:W-:-:S05]  /*1850*/  DADD R14, R14, -R4 ;  /* 0x000000000e0e7229 */ /* 0x000fca0000000804 */
[----:B------:R-:W-:-:S03]  /*1860*/  DADD R10, R6, -6.75539944105574400000e+15 ;  /* 0xc3380000060a7429 */ /* 0x000fc60000000000 */
[----:B------:R-:W-:-:S05]  /*1870*/  DADD R8, R8, R14 ;  /* 0x0000000008087229 */ /* 0x000fca000000000e */
[----:B------:R-:W-:-:S08]  /*1880*/  DFMA R12, R10, -R12, R4 ;  /* 0x8000000c0a0c722b */ /* 0x000fd00000000004 */
[----:B------:R-:W-:Y:S01]  /*1890*/  DFMA R12, R10, -UR4, R12 ;  /* 0x800000040a0c7c2b */ /* 0x000fe2000800000c */
[----:B------:R-:W-:Y:S01]  /*18a0*/  UMOV UR4, 0x69ce2bdf ;  /* 0x69ce2bdf00047882 */ /* 0x000fe20000000000 */
[----:B------:R-:W-:Y:S01]  /*18b0*/  IMAD.MOV.U32 R10, RZ, RZ, -0x35dec16 ;  /* 0xfca213eaff0a7424 */ /* 0x000fe200078e00ff */
[----:B------:R-:W-:Y:S01]  /*18c0*/  UMOV UR5, 0x3e5ade15 ;  /* 0x3e5ade1500057882 */ /* 0x000fe20000000000 */
[----:B------:R-:W-:-:S06]  /*18d0*/  IMAD.MOV.U32 R11, RZ, RZ, 0x3e928af3 ;  /* 0x3e928af3ff0b7424 */ /* 0x000fcc00078e00ff */
[----:B------:R-:W-:Y:S01]  /*18e0*/  DFMA R10, R12, UR4, R10 ;  /* 0x000000040c0a7c2b */ /* 0x000fe2000800000a */
        /* <DEDUP_REMOVED lines=24> */
[----:B------:R-:W-:-:S08]  /*1a70*/  DFMA R10, R12, R10, 1 ;  /* 0x3ff000000c0a742b */ /* 0x000fd0000000000a */
[----:B------:R-:W-:-:S10]  /*1a80*/  DFMA R10, R12, R10, 1 ;  /* 0x3ff000000c0a742b */ /* 0x000fd4000000000a */
[----:B------:R-:W-:Y:S01]  /*1a90*/  LEA R13, R6, R11, 0x14 ;  /* 0x0000000b060d7211 */ /* 0x000fe200078ea0ff */
[----:B------:R-:W-:Y:S01]  /*1aa0*/  IMAD.MOV.U32 R12, RZ, RZ, R10 ;  /* 0x000000ffff0c7224 */ /* 0x000fe200078e000a */
[----:B------:R-:W-:Y:S06]  /*1ab0*/  @!P0 BRA `(.L_x_18) ;  /* 0x0000000000348947 */ /* 0x000fec0003800000 */
[----:B------:R-:W-:Y:S01]  /*1ac0*/  FSETP.GEU.AND P1, PT, |R5|, 4.2275390625, PT ;  /* 0x408748000500780b */ /* 0x000fe20003f2e200 */
[C---:B------:R-:W-:Y:S02]  /*1ad0*/  DADD R12, R4.reuse, +INF ;  /* 0x7ff00000040c7429 */ /* 0x040fe40000000000 */
[----:B------:R-:W-:-:S08]  /*1ae0*/  DSETP.GEU.AND P0, PT, R4, RZ, PT ;  /* 0x000000ff0400722a */ /* 0x000fd00003f0e000 */
[----:B------:R-:W-:Y:S02]  /*1af0*/  FSEL R12, R12, RZ, P0 ;  /* 0x000000ff0c0c7208 */ /* 0x000fe40000000000 */
[----:B------:R-:W-:Y:S01]  /*1b00*/  FSEL R13, R13, RZ, P0 ;  /* 0x000000ff0d0d7208 */ /* 0x000fe20000000000 */
[----:B------:R-:W-:Y:S06]  /*1b10*/  @P1 BRA `(.L_x_18) ;  /* 0x00000000001c1947 */ /* 0x000fec0003800000 */
[----:B------:R-:W-:Y:S02]  /*1b20*/  LEA.HI R4, R6, R6, RZ, 0x1 ;  /* 0x0000000606047211 */ /* 0x000fe400078f08ff */
[----:B------:R-:W-:Y:S02]  /*1b30*/  MOV R12, RZ ;  /* 0x000000ff000c7202 */ /* 0x000fe40000000f00 */
[----:B------:R-:W-:-:S05]  /*1b40*/  SHF.R.S32.HI R5, RZ, 0x1, R4 ;  /* 0x00000001ff057819 */ /* 0x000fca0000011404 */
[----:B------:R-:W-:Y:S02]  /*1b50*/  IMAD.IADD R6, R6, 0x1, -R5 ;  /* 0x0000000106067824 */ /* 0x000fe400078e0a05 */
[----:B------:R-:W-:-:S03]  /*1b60*/  IMAD R11, R5, 0x100000, R11 ;  /* 0x00100000050b7824 */ /* 0x000fc600078e020b */
[----:B------:R-:W-:-:S06]  /*1b70*/  LEA R13, R6, 0x3ff00000, 0x14 ;  /* 0x3ff00000060d7811 */ /* 0x000fcc00078ea0ff */
[----:B------:R-:W-:-:S11]  /*1b80*/  DMUL R12, R10, R12 ;  /* 0x0000000c0a0c7228 */ /* 0x000fd60000000000 */
.L_x_18:
[----:B------:R-:W-:Y:S01]  /*1b90*/  DFMA R8, R8, R12, R12 ;  /* 0x0000000c0808722b */ /* 0x000fe2000000000c */
[----:B------:R-:W-:Y:S01]  /*1ba0*/  IMAD.MOV.U32 R4, RZ, RZ, R0 ;  /* 0x000000ffff047224 */ /* 0x000fe200078e0000 */
[----:B------:R-:W-:Y:S01]  /*1bb0*/  DSETP.NEU.AND P0, PT, |R12|, +INF , PT ;  /* 0x7ff000000c00742a */ /* 0x000fe20003f0d200 */
[----:B------:R-:W-:-:S07]  /*1bc0*/  IMAD.MOV.U32 R5, RZ, RZ, 0x0 ;  /* 0x00000000ff057424 */ /* 0x000fce00078e00ff */
[----:B------:R-:W-:Y:S02]  /*1bd0*/  FSEL R6, R12, R8, !P0 ;  /* 0x000000080c067208 */ /* 0x000fe40004000000 */
[----:B------:R-:W-:Y:S01]  /*1be0*/  FSEL R8, R13, R9, !P0 ;  /* 0x000000090d087208 */ /* 0x000fe20004000000 */
[----:B------:R-:W-:Y:S06]  /*1bf0*/  RET.REL.NODEC R4 `(_Z27par_reduc_for_k_using_warpsPfS_iii) ;  /* 0xffffffe404007950 */ /* 0x000fec0003c3ffff */
.L_x_19:
[----:B------:R-:W-:-:S00]  /*1c00*/  BRA `(.L_x_19) ;  /* 0xfffffffc00fc7947 */ /* 0x000fc0000383ffff */
[----:B------:R-:W-:-:S00]  /*1c10*/  NOP ;  /* 0x0000000000007918 */ /* 0x000fc00000000000 */
        /* <DEDUP_REMOVED lines=14> */
.L_x_44:


//--------------------- .text._Z26kernel_p_ik_pre_Block_warpPfS_S_S_S_S_S_fiii --------------------------
	.section	.text._Z26kernel_p_ik_pre_Block_warpPfS_S_S_S_S_S_fiii,"ax",@progbits
	.align	128
        .global         _Z26kernel_p_ik_pre_Block_warpPfS_S_S_S_S_S_fiii
        .type           _Z26kernel_p_ik_pre_Block_warpPfS_S_S_S_S_S_fiii,@function
        .size           _Z26kernel_p_ik_pre_Block_warpPfS_S_S_S_S_S_fiii,(.L_x_45 - _Z26kernel_p_ik_pre_Block_warpPfS_S_S_S_S_S_fiii)
        .other          _Z26kernel_p_ik_pre_Block_warpPfS_S_S_S_S_S_fiii,@"STO_CUDA_ENTRY STV_DEFAULT"
_Z26kernel_p_ik_pre_Block_warpPfS_S_S_S_S_S_fiii:
.text._Z26kernel_p_ik_pre_Block_warpPfS_S_S_S_S_S_fiii:
[----:B------:R-:W-:Y:S08]  /*0000*/  LDC R1, c[0x0][0x37c] ;  /* 0x0000df00ff017b82 */ /* 0x000ff00000000800 */
[----:B------:R-:W0:Y:S01]  /*0010*/  LDC R5, c[0x0][0x3bc] ;  /* 0x0000ef00ff057b82 */ /* 0x000e220000000800 */
[----:B------:R-:W1:Y:S01]  /*0020*/  S2R R0, SR_CTAID.X ;  /* 0x0000000000007919 */ /* 0x000e620000002500 */
[----:B------:R-:W2:Y:S01]  /*0030*/  LDCU UR5, c[0x0][0x3c0] ;  /* 0x00007800ff0577ac */ /* 0x000ea20008000800 */
[----:B------:R-:W3:Y:S01]  /*0040*/  LDCU UR6, c[0x0][0x360] ;  /* 0x00006c00ff0677ac */ /* 0x000ee20008000800 */
[----:B------:R-:W4:Y:S01]  /*0050*/  LDCU.64 UR8, c[0x0][0x358] ;  /* 0x00006b00ff0877ac */ /* 0x000f220008000a00 */
[----:B--2---:R-:W-:Y:S01]  /*0060*/  USHF.R.S32.HI UR4, URZ, 0x1f, UR5 ;  /* 0x0000001fff047899 */ /* 0x004fe20008011405 */
[----:B0-----:R-:W-:-:S03]  /*0070*/  IABS R8, R5 ;  /* 0x0000000500087213 */ /* 0x001fc60000000000 */
[----:B------:R-:W-:Y:S01]  /*0080*/  ULEA.HI UR4, UR4, UR5, URZ, 0x5 ;  /* 0x0000000504047291 */ /* 0x000fe2000f8f28ff */
[----:B------:R-:W-:Y:S01]  /*0090*/  IADD3 R6, PT, PT, R5, -0x1, RZ ;  /* 0xffffffff05067810 */ /* 0x000fe20007ffe0ff */
[----:B------:R-:W0:Y:S02]  /*00a0*/  I2F.RP R4, R8 ;  /* 0x0000000800047306 */ /* 0x000e240000209400 */
[----:B------:R-:W-:Y:S01]  /*00b0*/  ULOP3.LUT UR4, UR4, 0xffffffe0, URZ, 0xc0, !UPT ;  /* 0xffffffe004047892 */ /* 0x000fe2000f8ec0ff */
[----:B------:R-:W-:Y:S02]  /*00c0*/  ISETP.GE.AND P3, PT, R6, RZ, PT ;  /* 0x000000ff0600720c */ /* 0x000fe40003f66270 */
[----:B-1----:R-:W-:Y:S01]  /*00d0*/  IABS R9, R0 ;  /* 0x0000000000097213 */ /* 0x002fe20000000000 */
[----:B------:R-:W-:Y:S02]  /*00e0*/  UIADD3 UR4, UPT, UPT, -UR4, UR5, URZ ;  /* 0x0000000504047290 */ /* 0x000fe4000fffe1ff */
[----:B0-----:R-:W0:Y:S02]  /*00f0*/  MUFU.RCP R4, R4 ;  /* 0x0000000400047308 */ /* 0x001e240000001000 */
[----:B0-----:R-:W-:-:S06]  /*0100*/  IADD3 R2, PT, PT, R4, 0xffffffe, RZ ;  /* 0x0ffffffe04027810 */ /* 0x001fcc0007ffe0ff */
[----:B------:R0:W1:Y:S02]  /*0110*/  F2I.FTZ.U32.TRUNC.NTZ R3, R2 ;  /* 0x0000000200037305 */ /* 0x000064000021f000 */
[----:B0-----:R-:W-:Y:S02]  /*0120*/  IMAD.MOV.U32 R2, RZ, RZ, RZ ;  /* 0x000000ffff027224 */ /* 0x001fe400078e00ff */
[----:B-1----:R-:W-:-:S04]  /*0130*/  IMAD.MOV R7, RZ, RZ, -R3 ;  /* 0x000000ffff077224 */ /* 0x002fc800078e0a03 */
[----:B------:R-:W-:-:S04]  /*0140*/  IMAD R7, R7, R8, RZ ;  /* 0x0000000807077224 */ /* 0x000fc800078e02ff */
[----:B------:R-:W-:Y:S01]  /*0150*/  IMAD.HI.U32 R3, R3, R7, R2 ;  /* 0x0000000703037227 */ /* 0x000fe200078e0002 */
[----:B------:R-:W-:Y:S02]  /*0160*/  MOV R7, R9 ;  /* 0x0000000900077202 */ /* 0x000fe40000000f00 */
[----:B------:R-:W-:-:S03]  /*0170*/  IABS R9, R6 ;  /* 0x0000000600097213 */ /* 0x000fc60000000000 */
[----:B------:R-:W-:-:S04]  /*0180*/  IMAD.HI.U32 R4, R3, R7, RZ ;  /* 0x0000000703047227 */ /* 0x000fc800078e00ff */
[----:B------:R-:W-:Y:S02]  /*0190*/  IMAD.MOV R2, RZ, RZ, -R4 ;  /* 0x000000ffff027224 */ /* 0x000fe400078e0a04 */
[----:B------:R-:W-:-:S04]  /*01a0*/  IMAD.HI.U32 R3, R3, R9, RZ ;  /* 0x0000000903037227 */ /* 0x000fc800078e00ff */
[----:B------:R-:W-:Y:S01]  /*01b0*/  IMAD R2, R8, R2, R7 ;  /* 0x0000000208027224 */ /* 0x000fe200078e0207 */
[----:B------:R-:W-:-:S04]  /*01c0*/  IADD3 R3, PT, PT, -R3, RZ, RZ ;  /* 0x000000ff03037210 */ /* 0x000fc80007ffe1ff */
[C---:B------:R-:W-:Y:S01]  /*01d0*/  ISETP.GT.U32.AND P2, PT, R8.reuse, R2, PT ;  /* 0x000000020800720c */ /* 0x040fe20003f44070 */
[----:B------:R-:W-:Y:S01]  /*01e0*/  IMAD R7, R8, R3, R9 ;  /* 0x0000000308077224 */ /* 0x000fe200078e0209 */
[----:B------:R-:W-:-:S04]  /*01f0*/  LOP3.LUT R3, RZ, R5, RZ, 0x33, !PT ;  /* 0x00000005ff037212 */ /* 0x000fc800078e33ff */
[----:B------:R-:W-:-:S07]  /*0200*/  ISETP.GT.U32.AND P0, PT, R8, R7, PT ;  /* 0x000000070800720c */ /* 0x000fce0003f04070 */
[----:B------:R-:W-:Y:S02]  /*0210*/  @!P2 IMAD.IADD R2, R2, 0x1, -R8 ;  /* 0x000000010202a824 */ /* 0x000fe400078e0a08 */
[----:B------:R-:W-:-:S03]  /*0220*/  @!P2 VIADD R4, R4, 0x1 ;  /* 0x000000010404a836 */ /* 0x000fc60000000000 */
[-C--:B------:R-:W-:Y:S02]  /*0230*/  ISETP.GE.U32.AND P1, PT, R2, R8.reuse, PT ;  /* 0x000000080200720c */ /* 0x080fe40003f26070 */
[----:B------:R-:W-:Y:S02]  /*0240*/  LOP3.LUT R2, R0, R5, RZ, 0x3c, !PT ;  /* 0x0000000500027212 */ /* 0x000fe400078e3cff */
[----:B------:R-:W-:Y:S02]  /*0250*/  @!P0 IADD3 R7, PT, PT, R7, -R8, RZ ;  /* 0x8000000807078210 */ /* 0x000fe40007ffe0ff */
[----:B------:R-:W-:Y:S02]  /*0260*/  ISETP.GE.AND P0, PT, R2, RZ, PT ;  /* 0x000000ff0200720c */ /* 0x000fe40003f06270 */
[----:B------:R-:W-:Y:S01]  /*0270*/  ISETP.GT.U32.AND P2, PT, R8, R7, PT ;  /* 0x000000070800720c */ /* 0x000fe20003f44070 */
[----:B------:R-:W3:Y:S04]  /*0280*/  S2R R2, SR_TID.X ;  /* 0x0000000000027919 */ /* 0x000ee80000002100 */
[----:B------:R-:W-:-:S02]  /*0290*/  @P1 IADD3 R4, PT, PT, R4, 0x1, RZ ;  /* 0x0000000104041810 */ /* 0x000fc40007ffe0ff */
[----:B------:R-:W-:-:S04]  /*02a0*/  ISETP.NE.AND P1, PT, R5, RZ, PT ;  /* 0x000000ff0500720c */ /* 0x000fc80003f25270 */
[----:B------:R-:W-:Y:S02]  /*02b0*/  @!P0 IMAD.MOV R4, RZ, RZ, -R4 ;  /* 0x000000ffff048224 */ /* 0x000fe400078e0a04 */
[----:B------:R-:W-:-:S03]  /*02c0*/  @!P2 IADD3 R7, PT, PT, R7, -R8, RZ ;  /* 0x800000080707a210 */ /* 0x000fc60007ffe0ff */
[----:B------:R-:W-:Y:S02]  /*02d0*/  SEL R4, R3, R4, !P1 ;  /* 0x0000000403047207 */ /* 0x000fe40004800000 */
[----:B------:R-:W-:-:S03]  /*02e0*/  @!P3 IADD3 R7, PT, PT, -R7, RZ, RZ ;  /* 0x000000ff0707b210 */ /* 0x000fc60007ffe1ff */
[----:B------:R-:W-:-:S04]  /*02f0*/  IMAD.MOV R6, RZ, RZ, -R4 ;  /* 0x000000ffff067224 */ /* 0x000fc800078e0a04 */
[----:B------:R-:W-:Y:S01]  /*0300*/  IMAD R5, R5, R6, R0 ;  /* 0x0000000605057224 */ /* 0x000fe200078e0200 */
[----:B------:R-:W-:-:S04]  /*0310*/  SEL R6, R3, R7, !P1 ;  /* 0x0000000703067207 */ /* 0x000fc80004800000 */
[C---:B------:R-:W-:Y:S01]  /*0320*/  ISETP.NE.AND P0, PT, R5.reuse, R6, PT ;  /* 0x000000060500720c */ /* 0x040fe20003f05270 */
[--C-:B---3--:R-:W-:Y:S02]  /*0330*/  IMAD R7, R0, UR6, R2.reuse ;  /* 0x0000000600077c24 */ /* 0x108fe4000f8e0202 */
[----:B------:R-:W-:-:S10]  /*0340*/  IMAD R15, R5, 0x20, R2 ;  /* 0x00000020050f7824 */ /* 0x000fd400078e0202 */
[----:B----4-:R-:W-:Y:S05]  /*0350*/  @!P0 BRA `(.L_x_20) ;  /* 0x0000000000a08947 */ /* 0x010fea0003800000 */
[----:B------:R-:W0:Y:S08]  /*0360*/  LDC.64 R12, c[0x0][0x3a0] ;  /* 0x0000e800ff0c7b82 */ /* 0x000e300000000a00 */
[----:B------:R-:W1:Y:S08]  /*0370*/  LDC.64 R8, c[0x0][0x390] ;  /* 0x0000e400ff087b82 */ /* 0x000e700000000a00 */
[----:B------:R-:W2:Y:S01]  /*0380*/  LDC.64 R10, c[0x0][0x398] ;  /* 0x0000e600ff0a7b82 */ /* 0x000ea20000000a00 */
[----:B0-----:R-:W-:-:S06]  /*0390*/  IMAD.WIDE.U32 R12, R15, 0x4, R12 ;  /* 0x000000040f0c7825 */ /* 0x001fcc00078e000c */
[----:B------:R-:W3:Y:S01]  /*03a0*/  LDG.E R12, desc[UR8][R12.64] ;  /* 0x000000080c0c7981 */ /* 0x000ee2000c1e1900 */
[----:B-1----:R-:W-:-:S06]  /*03b0*/  IMAD.WIDE.U32 R8, R15, 0x4, R8 ;  /* 0x000000040f087825 */ /* 0x002fcc00078e0008 */
[----:B------:R-:W4:Y:S01]  /*03c0*/  LDG.E R8, desc[UR8][R8.64] ;  /* 0x0000000808087981 */ /* 0x000f22000c1e1900 */
[----:B--2---:R-:W-:-:S06]  /*03d0*/  IMAD.WIDE R10, R4, 0x4, R10 ;  /* 0x00000004040a7825 */ /* 0x004fcc00078e020a */
[----:B------:R-:W4:Y:S01]  /*03e0*/  LDG.E R11, desc[UR8][R10.64] ;  /* 0x000000080a0b7981 */ /* 0x000f22000c1e1900 */
[----:B------:R-:W-:Y:S01]  /*03f0*/  BSSY.RECONVERGENT B0, `(.L_x_21) ;  /* 0x0000011000007945 */ /* 0x000fe20003800200 */
[----:B---3--:R-:W-:-:S04]  /*0400*/  FMUL R3, R12, R12 ;  /* 0x0000000c0c037220 */ /* 0x008fc80000400000 */
[----:B------:R-:W-:-:S04]  /*0410*/  FMUL R3, R12, R3 ;  /* 0x000000030c037220 */ /* 0x000fc80000400000 */
[----:B------:R-:W-:-:S04]  /*0420*/  FMUL R15, R12, R3 ;  /* 0x000000030c0f7220 */ /* 0x000fc80000400000 */
[----:B------:R-:W0:Y:S01]  /*0430*/  MUFU.RCP R3, R15 ;  /* 0x0000000f00037308 */ /* 0x000e220000001000 */
[----:B----4-:R-:W-:-:S04]  /*0440*/  FADD R0, R8, -R11 ;  /* 0x8000000b08007221 */ /* 0x010fc80000000000 */
[----:B------:R-:W-:-:S04]  /*0450*/  FMUL R0, R0, R0 ;  /* 0x0000000000007220 */ /* 0x000fc80000400000 */
[----:B------:R-:W1:Y:S01]  /*0460*/  FCHK P0, R0, R15 ;  /* 0x0000000f00007302 */ /* 0x000e620000000000 */
[----:B0-----:R-:W-:-:S04]  /*0470*/  FFMA R14, -R15, R3, 1 ;  /* 0x3f8000000f0e7423 */ /* 0x001fc80000000103 */
[----:B------:R-:W-:-:S04]  /*0480*/  FFMA R3, R3, R14, R3 ;  /* 0x0000000e03037223 */ /* 0x000fc80000000003 */
[----:B------:R-:W-:-:S04]  /*0490*/  FFMA R8, R0, R3, RZ ;  /* 0x0000000300087223 */ /* 0x000fc800000000ff */
[----:B------:R-:W-:-:S04]  /*04a0*/  FFMA R9, -R15, R8, R0 ;  /* 0x000000080f097223 */ /* 0x000fc80000000100 */
[----:B------:R-:W-:Y:S01]  /*04b0*/  FFMA R3, R3, R9, R8 ;  /* 0x0000000903037223 */ /* 0x000fe20000000008 */
[----:B-1----:R-:W-:Y:S06]  /*04c0*/  @!P0 BRA `(.L_x_22) ;  /* 0x00000000000c8947 */ /* 0x002fec0003800000 */
[----:B------:R-:W-:Y:S02]  /*04d0*/  MOV R3, R15 ;  /* 0x0000000f00037202 */ /* 0x000fe40000000f00 */
[----:B------:R-:W-:-:S07]  /*04e0*/  MOV R8, 0x500 ;  /* 0x0000050000087802 */ /* 0x000fce0000000f00 */
[----:B------:R-:W-:Y:S05]  /*04f0*/  CALL.REL.NOINC `($__internal_1_$__cuda_sm3x_div_rn_noftz_f32_slowpath) ;  /* 0x0000000800087944 */ /* 0x000fea0003c00000 */
.L_x_22:
[----:B------:R-:W-:Y:S05]  /*0500*/  BSYNC.RECONVERGENT B0 ;  /* 0x0000000000007941 */ /* 0x000fea0003800200 */
.L_x_21:
[----:B------:R-:W0:Y:S01]  /*0510*/  LDCU UR5, c[0x0][0x3b8] ;  /* 0x00007700ff0577ac */ /* 0x000e220008000800 */
[----:B------:R-:W-:Y:S02]  /*0520*/  HFMA2 R9, -RZ, RZ, 3.7421875, 0 ;  /* 0x437c0000ff097431 */ /* 0x000fe400000001ff */
[----:B------:R-:W-:Y:S02]  /*0530*/  IMAD.MOV.U32 R0, RZ, RZ, 0x3bbb989d ;  /* 0x3bbb989dff007424 */ /* 0x000fe400078e00ff */
[----:B0-----:R-:W-:-:S04]  /*0540*/  FMUL R3, R3, -UR5 ;  /* 0x8000000503037c20 */ /* 0x001fc80008400000 */
[----:B------:R-:W-:-:S04]  /*0550*/  FFMA.SAT R0, R3, R0, 0.5 ;  /* 0x3f00000003007423 */ /* 0x000fc80000002000 */
[----:B------:R-:W-:-:S04]  /*0560*/  FFMA.RM R0, R0, R9, 12582913 ;  /* 0x4b40000100007423 */ /* 0x000fc80000004009 */
[C---:B------:R-:W-:Y:S01]  /*0570*/  FADD R8, R0.reuse, -12583039 ;  /* 0xcb40007f00087421 */ /* 0x040fe20000000000 */
[----:B------:R-:W-:-:S03]  /*0580*/  IMAD.SHL.U32 R0, R0, 0x800000, RZ ;  /* 0x0080000000007824 */ /* 0x000fc600078e00ff */
[----:B------:R-:W-:-:S04]  /*0590*/  FFMA R8, R3, 1.4426950216293334961, -R8 ;  /* 0x3fb8aa3b03087823 */ /* 0x000fc80000000808 */
[----:B------:R-:W-:-:S04]  /*05a0*/  FFMA R8, R3, 1.925963033500011079e-08, R8 ;  /* 0x32a5706003087823 */ /* 0x000fc80000000008 */
[----:B------:R-:W0:Y:S02]  /*05b0*/  MUFU.EX2 R3, R8 ;  /* 0x0000000800037308 */ /* 0x000e240000000800 */
[----:B0-----:R-:W-:Y:S01]  /*05c0*/  FMUL R3, R0, R3 ;  /* 0x0000000300037220 */ /* 0x001fe20000400000 */
[----:B------:R-:W-:Y:S06]  /*05d0*/  BRA `(.L_x_23) ;  /* 0x0000000000b07947 */ /* 0x000fec0003800000 */
.L_x_20:
[----:B------:R-:W-:Y:S01]  /*05e0*/  ISETP.GE.AND P0, PT, R2, UR4, PT ;  /* 0x0000000402007c0c */ /* 0x000fe2000bf06270 */
[----:B------:R-:W-:Y:S01]  /*05f0*/  BSSY.RECONVERGENT B0, `(.L_x_23) ;  /* 0x000002a000007945 */ /* 0x000fe20003800200 */
[----:B------:R-:W-:-:S11]  /*0600*/  MOV R3, RZ ;  /* 0x000000ff00037202 */ /* 0x000fd60000000f00 */
[----:B------:R-:W-:Y:S05]  /*0610*/  @P0 BRA `(.L_x_24) ;  /* 0x00000000009c0947 */ /* 0x000fea0003800000 */
[----:B------:R-:W0:Y:S08]  /*0620*/  LDC.64 R8, c[0x0][0x3a0] ;  /* 0x0000e800ff087b82 */ /* 0x000e300000000a00 */
[----:B------:R-:W1:Y:S01]  /*0630*/  LDC.64 R10, c[0x0][0x398] ;  /* 0x0000e600ff0a7b82 */ /* 0x000e620000000a00 */
[----:B0-----:R-:W-:-:S07]  /*0640*/  IMAD.WIDE.U32 R12, R15, 0x4, R8 ;  /* 0x000000040f0c7825 */ /* 0x001fce00078e0008 */
[----:B------:R-:W0:Y:S01]  /*0650*/  LDC.64 R8, c[0x0][0x390] ;  /* 0x0000e400ff087b82 */ /* 0x000e220000000a00 */
[----:B------:R-:W2:Y:S01]  /*0660*/  LDG.E R12, desc[UR8][R12.64] ;  /* 0x000000080c0c7981 */ /* 0x000ea2000c1e1900 */
[----:B-1----:R-:W-:-:S06]  /*0670*/  IMAD.WIDE R10, R4, 0x4, R10 ;  /* 0x00000004040a7825 */ /* 0x002fcc00078e020a */
[----:B------:R-:W3:Y:S01]  /*0680*/  LDG.E R11, desc[UR8][R10.64] ;  /* 0x000000080a0b7981 */ /* 0x000ee2000c1e1900 */
[----:B0-----:R-:W-:-:S06]  /*0690*/  IMAD.WIDE.U32 R8, R15, 0x4, R8 ;  /* 0x000000040f087825 */ /* 0x001fcc00078e0008 */
[----:B------:R-:W3:Y:S01]  /*06a0*/  LDG.E R8, desc[UR8][R8.64] ;  /* 0x0000000808087981 */ /* 0x000ee2000c1e1900 */
[----:B------:R-:W-:Y:S01]  /*06b0*/  BSSY.RECONVERGENT B1, `(.L_x_25) ;  /* 0x0000011000017945 */ /* 0x000fe20003800200 */
[----:B--2---:R-:W-:-:S04]  /*06c0*/  FMUL R3, R12, R12 ;  /* 0x0000000c0c037220 */ /* 0x004fc80000400000 */
[----:B------:R-:W-:-:S04]  /*06d0*/  FMUL R3, R12, R3 ;  /* 0x000000030c037220 */ /* 0x000fc80000400000 */
[----:B------:R-:W-:-:S04]  /*06e0*/  FMUL R15, R12, R3 ;  /* 0x000000030c0f7220 */ /* 0x000fc80000400000 */
[----:B------:R-:W0:Y:S01]  /*06f0*/  MUFU.RCP R3, R15 ;  /* 0x0000000f00037308 */ /* 0x000e220000001000 */
[----:B---3--:R-:W-:-:S04]  /*0700*/  FADD R0, R8, -R11 ;  /* 0x8000000b08007221 */ /* 0x008fc80000000000 */
[----:B------:R-:W-:Y:S01]  /*0710*/  FMUL R0, R0, R0 ;  /* 0x0000000000007220 */ /* 0x000fe20000400000 */
[----:B0-----:R-:W-:-:S03]  /*0720*/  FFMA R14, -R15, R3, 1 ;  /* 0x3f8000000f0e7423 */ /* 0x001fc60000000103 */
[----:B------:R-:W0:Y:S01]  /*0730*/  FCHK P0, R0, R15 ;  /* 0x0000000f00007302 */ /* 0x000e220000000000 */
[----:B------:R-:W-:-:S04]  /*0740*/  FFMA R3, R3, R14, R3 ;  /* 0x0000000e03037223 */ /* 0x000fc80000000003 */
[----:B------:R-:W-:-:S04]  /*0750*/  FFMA R8, R0, R3, RZ ;  /* 0x0000000300087223 */ /* 0x000fc800000000ff */
[----:B------:R-:W-:-:S04]  /*0760*/  FFMA R9, -R15, R8, R0 ;  /* 0x000000080f097223 */ /* 0x000fc80000000100 */
[----:B------:R-:W-:Y:S01]  /*0770*/  FFMA R3, R3, R9, R8 ;  /* 0x0000000903037223 */ /* 0x000fe20000000008 */
[----:B0-----:R-:W-:Y:S06]  /*0780*/  @!P0 BRA `(.L_x_26) ;  /* 0x00000000000c8947 */ /* 0x001fec0003800000 */
[----:B------:R-:W-:Y:S01]  /*0790*/  IMAD.MOV.U32 R3, RZ, RZ, R15 ;  /* 0x000000ffff037224 */ /* 0x000fe200078e000f */
[----:B------:R-:W-:-:S07]  /*07a0*/  MOV R8, 0x7c0 ;  /* 0x000007c000087802 */ /* 0x000fce0000000f00 */
[----:B------:R-:W-:Y:S05]  /*07b0*/  CALL.REL.NOINC `($__internal_1_$__cuda_sm3x_div_rn_noftz_f32_slowpath) ;  /* 0x0000000400587944 */ /* 0x000fea0003c00000 */
.L_x_26:
[----:B------:R-:W-:Y:S05]  /*07c0*/  BSYNC.RECONVERGENT B1 ;  /* 0x0000000000017941 */ /* 0x000fea0003800200 */
.L_x_25:
[----:B------:R-:W0:Y:S01]  /*07d0*/  LDCU UR5, c[0x0][0x3b8] ;  /* 0x00007700ff0577ac */ /* 0x000e220008000800 */
[----:B------:R-:W-:Y:S02]  /*07e0*/  HFMA2 R0, -RZ, RZ, 0.96630859375, -0.0022525787353515625 ;  /* 0x3bbb989dff007431 */ /* 0x000fe400000001ff */
[----:B------:R-:W-:Y:S02]  /*07f0*/  IMAD.MOV.U32 R9, RZ, RZ, 0x437c0000 ;  /* 0x437c0000ff097424 */ /* 0x000fe400078e00ff */
[----:B0-----:R-:W-:-:S04]  /*0800*/  FMUL R3, R3, -UR5 ;  /* 0x8000000503037c20 */ /* 0x001fc80008400000 */
[----:B------:R-:W-:-:S04]  /*0810*/  FFMA.SAT R0, R3, R0, 0.5 ;  /* 0x3f00000003007423 */ /* 0x000fc80000002000 */
[----:B------:R-:W-:-:S04]  /*0820*/  FFMA.RM R0, R0, R9, 12582913 ;  /* 0x4b40000100007423 */ /* 0x000fc80000004009 */
[C---:B------:R-:W-:Y:S01]  /*0830*/  FADD R8, R0.reuse, -12583039 ;  /* 0xcb40007f00087421 */ /* 0x040fe20000000000 */
[----:B------:R-:W-:-:S03]  /*0840*/  SHF.L.U32 R0, R0, 0x17, RZ ;  /* 0x0000001700007819 */ /* 0x000fc600000006ff */
[----:B------:R-:W-:-:S04]  /*0850*/  FFMA R8, R3, 1.4426950216293334961, -R8 ;  /* 0x3fb8aa3b03087823 */ /* 0x000fc80000000808 */
[----:B------:R-:W-:-:S04]  /*0860*/  FFMA R8, R3, 1.925963033500011079e-08, R8 ;  /* 0x32a5706003087823 */ /* 0x000fc80000000008 */
[----:B------:R-:W0:Y:S02]  /*0870*/  MUFU.EX2 R3, R8 ;  /* 0x0000000800037308 */ /* 0x000e240000000800 */
[----:B0-----:R-:W-:-:S07]  /*0880*/  FMUL R3, R0, R3 ;  /* 0x0000000300037220 */ /* 0x001fce0000400000 */
.L_x_24:
[----:B------:R-:W-:Y:S05]  /*0890*/  BSYNC.RECONVERGENT B0 ;  /* 0x0000000000007941 */ /* 0x000fea0003800200 */
.L_x_23:
[----:B------:R-:W0:Y:S01]  /*08a0*/  LDC.64 R8, c[0x0][0x3c0] ;  /* 0x0000f000ff087b82 */ /* 0x000e220000000a00 */
[----:B------:R-:W-:Y:S01]  /*08b0*/  IABS R14, R7 ;  /* 0x00000007000e7213 */ /* 0x000fe20000000000 */
[----:B------:R-:W1:Y:S01]  /*08c0*/  LDCU UR5, c[0x0][0x3bc] ;  /* 0x00007780ff0577ac */ /* 0x000e620008000800 */
[----:B0-----:R-:W-:-:S04]  /*08d0*/  IABS R13, R8 ;  /* 0x00000008000d7213 */ /* 0x001fc80000000000 */
[----:B------:R-:W0:Y:S08]  /*08e0*/  I2F.RP R0, R13 ;  /* 0x0000000d00007306 */ /* 0x000e300000209400 */
[----:B0-----:R-:W0:Y:S02]  /*08f0*/  MUFU.RCP R0, R0 ;  /* 0x0000000000007308 */ /* 0x001e240000001000 */
[----:B0-----:R-:W-:-:S06]  /*0900*/  VIADD R10, R0, 0xffffffe ;  /* 0x0ffffffe000a7836 */ /* 0x001fcc0000000000 */
[----:B------:R0:W2:Y:S02]  /*0910*/  F2I.FTZ.U32.TRUNC.NTZ R11, R10 ;  /* 0x0000000a000b7305 */ /* 0x0000a4000021f000 */
[----:B0-----:R-:W-:Y:S01]  /*0920*/  IMAD.MOV.U32 R10, RZ, RZ, RZ ;  /* 0x000000ffff0a7224 */ /* 0x001fe200078e00ff */
[----:B--2---:R-:W-:-:S05]  /*0930*/  IADD3 R12, PT, PT, RZ, -R11, RZ ;  /* 0x8000000bff0c7210 */ /* 0x004fca0007ffe0ff */
[----:B------:R-:W-:-:S04]  /*0940*/  IMAD R15, R12, R13, RZ ;  /* 0x0000000d0c0f7224 */ /* 0x000fc800078e02ff */
[----:B------:R-:W-:-:S06]  /*0950*/  IMAD.HI.U32 R11, R11, R15, R10 ;  /* 0x0000000f0b0b7227 */ /* 0x000fcc00078e000a */
[----:B------:R-:W-:Y:S02]  /*0960*/  IMAD.HI.U32 R12, R11, R14, RZ ;  /* 0x0000000e0b0c7227 */ /* 0x000fe400078e00ff */
[----:B------:R-:W0:Y:S03]  /*0970*/  LDC.64 R10, c[0x0][0x3b0] ;  /* 0x0000ec00ff0a7b82 */ /* 0x000e260000000a00 */
[----:B------:R-:W-:-:S05]  /*0980*/  IADD3 R0, PT, PT, -R12, RZ, RZ ;  /* 0x000000ff0c007210 */ /* 0x000fca0007ffe1ff */
[----:B------:R-:W-:-:S05]  /*0990*/  IMAD R0, R13, R0, R14 ;  /* 0x000000000d007224 */ /* 0x000fca00078e020e */
[----:B------:R-:W-:-:S13]  /*09a0*/  ISETP.GT.U32.AND P1, PT, R13, R0, PT ;  /* 0x000000000d00720c */ /* 0x000fda0003f24070 */
[----:B------:R-:W-:Y:S01]  /*09b0*/  @!P1 IMAD.IADD R0, R0, 0x1, -R13 ;  /* 0x0000000100009824 */ /* 0x000fe200078e0a0d */
[----:B------:R-:W-:Y:S02]  /*09c0*/  @!P1 IADD3 R12, PT, PT, R12, 0x1, RZ ;  /* 0x000000010c0c9810 */ /* 0x000fe40007ffe0ff */
[----:B------:R-:W-:Y:S02]  /*09d0*/  ISETP.NE.AND P1, PT, R8, RZ, PT ;  /* 0x000000ff0800720c */ /* 0x000fe40003f25270 */
[----:B------:R-:W-:Y:S02]  /*09e0*/  ISETP.GE.U32.AND P0, PT, R0, R13, PT ;  /* 0x0000000d0000720c */ /* 0x000fe40003f06070 */
[----:B------:R-:W-:-:S04]  /*09f0*/  LOP3.LUT R0, R7, R8, RZ, 0x3c, !PT ;  /* 0x0000000807007212 */ /* 0x000fc800078e3cff */
[----:B------:R-:W-:Y:S01]  /*0a00*/  ISETP.GE.AND P2, PT, R0, RZ, PT ;  /* 0x000000ff0000720c */ /* 0x000fe20003f46270 */
[----:B------:R-:W-:-:S06]  /*0a10*/  IMAD R0, R8, R9, RZ ;  /* 0x0000000908007224 */ /* 0x000fcc00078e02ff */
[----:B------:R-:W-:Y:S01]  /*0a20*/  @P0 VIADD R12, R12, 0x1 ;  /* 0x000000010c0c0836 */ /* 0x000fe20000000000 */
[----:B------:R-:W-:-:S05]  /*0a30*/  ISETP.GE.AND P0, PT, R7, R0, PT ;  /* 0x000000000700720c */ /* 0x000fca0003f06270 */
[----:B------:R-:W-:Y:S02]  /*0a40*/  @!P2 IADD3 R12, PT, PT, -R12, RZ, RZ ;  /* 0x000000ff0c0ca210 */ /* 0x000fe40007ffe1ff */
[----:B------:R-:W-:-:S05]  /*0a50*/  @!P1 LOP3.LUT R12, RZ, R8, RZ, 0x33, !PT ;  /* 0x00000008ff0c9212 */ /* 0x000fca00078e33ff */
[----:B------:R-:W-:Y:S02]  /*0a60*/  IMAD.MOV R13, RZ, RZ, -R12 ;  /* 0x000000ffff0d7224 */ /* 0x000fe400078e0a0c */
[----:B-1----:R-:W-:Y:S02]  /*0a70*/  IMAD R12, R12, UR5, RZ ;  /* 0x000000050c0c7c24 */ /* 0x002fe4000f8e02ff */
[----:B------:R-:W-:Y:S02]  /*0a80*/  IMAD R13, R8, R13, R7 ;  /* 0x0000000d080d7224 */ /* 0x000fe400078e0207 */
[----:B0-----:R-:W-:-:S03]  /*0a90*/  IMAD.WIDE R8, R7, 0x4, R10 ;  /* 0x0000000407087825 */ /* 0x001fc600078e020a */
[----:B------:R-:W-:Y:S02]  /*0aa0*/  LEA R13, R12, R13, 0x5 ;  /* 0x0000000d0c0d7211 */ /* 0x000fe400078e28ff */
[----:B------:R0:W-:Y:S03]  /*0ab0*/  STG.E desc[UR8][R8.64], R3 ;  /* 0x0000000308007986 */ /* 0x0001e6000c101908 */
[----:B------:R-:W-:Y:S01]  /*0ac0*/  IMAD.WIDE R10, R13, 0x4, R10 ;  /* 0x000000040d0a7825 */ /* 0x000fe200078e020a */
[----:B------:R-:W-:Y:S06]  /*0ad0*/  BAR.SYNC.DEFER_BLOCKING 0x0 ;  /* 0x0000000000007b1d */ /* 0x000fec0000010000 */
[----:B------:R-:W-:Y:S05]  /*0ae0*/  @P0 BRA `(.L_x_27) ;  /* 0x0000000000180947 */ /* 0x000fea0003800000 */
[----:B0-----:R-:W2:Y:S01]  /*0af0*/  LDG.E R3, desc[UR8][R10.64] ;  /* 0x000000080a037981 */ /* 0x001ea2000c1e1900 */
[----:B------:R-:W0:Y:S01]  /*0b00*/  LDC.64 R12, c[0x0][0x380] ;  /* 0x0000e000ff0c7b82 */ /* 0x000e220000000a00 */
[----:B------:R-:W-:Y:S05]  /*0b10*/  WARPSYNC.ALL ;  /* 0x0000000000007948 */ /* 0x000fea0003800000 */
[----:B0-----:R-:W-:-:S05]  /*0b20*/  IMAD.WIDE R12, R7, 0x4, R12 ;  /* 0x00000004070c7825 */ /* 0x001fca00078e020c */
[----:B--2---:R1:W-:Y:S01]  /*0b30*/  STG.E desc[UR8][R12.64], R3 ;  /* 0x000000030c007986 */ /* 0x0043e2000c101908 */
[----:B------:R-:W-:Y:S06]  /*0b40*/  BAR.SYNC.DEFER_BLOCKING 0x0 ;  /* 0x0000000000007b1d */ /* 0x000fec0000010000 */
.L_x_27:
[----:B------:R-:W-:Y:S01]  /*0b50*/  ISETP.NE.AND P1, PT, R5, R6, PT ;  /* 0x000000060500720c */ /* 0x000fe20003f25270 */
[----:B------:R-:W-:Y:S05]  /*0b60*/  WARPSYNC.ALL ;  /* 0x0000000000007948 */ /* 0x000fea0003800000 */
[----:B------:R-:W-:Y:S07]  /*0b70*/  BAR.SYNC.DEFER_BLOCKING 0x0 ;  /* 0x0000000000007b1d */ /* 0x000fee0000010000 */
[----:B------:R-:W-:Y:S05]  /*0b80*/  @!P1 BRA `(.L_x_28) ;  /* 0x00000000001c9947 */ /* 0x000fea0003800000 */
[----:B01----:R-:W0:Y:S02]  /*0b90*/  LDC.64 R2, c[0x0][0x3a8] ;  /* 0x0000ea00ff027b82 */ /* 0x003e240000000a00 */
[----:B0-----:R-:W-:Y:S02]  /*0ba0*/  IMAD.WIDE R4, R4, 0x4, R2 ;  /* 0x0000000404047825 */ /* 0x001fe400078e0202 */
[----:B------:R-:W2:Y:S04]  /*0bb0*/  LDG.E R3, desc[UR8][R8.64] ;  /* 0x0000000808037981 */ /* 0x000ea8000c1e1900 */
[----:B------:R-:W2:Y:S02]  /*0bc0*/  LDG.E R4, desc[UR8][R4.64] ;  /* 0x0000000804047981 */ /* 0x000ea4000c1e1900 */
[----:B--2---:R-:W-:-:S05]  /*0bd0*/  FMUL R3, R4, R3 ;  /* 0x0000000304037220 */ /* 0x004fca0000400000 */
[----:B------:R0:W-:Y:S01]  /*0be0*/  STG.E desc[UR8][R8.64], R3 ;  /* 0x0000000308007986 */ /* 0x0001e2000c101908 */
[----:B------:R-:W-:Y:S05]  /*0bf0*/  BRA `(.L_x_29) ;  /* 0x0000000000287947 */ /* 0x000fea0003800000 */
.L_x_28:
[----:B------:R-:W-:Y:S01]  /*0c00*/  ISETP.GE.AND P1, PT, R2, UR4, PT ;  /* 0x0000000402007c0c */ /* 0x000fe2000bf26270 */
[----:B------:R-:W-:-:S12]  /*0c10*/  BSSY.RECONVERGENT B0, `(.L_x_29) ;  /* 0x0000008000007945 */ /* 0x000fd80003800200 */
[----:B------:R-:W-:Y:S05]  /*0c20*/  @P1 BRA `(.L_x_30) ;  /* 0x0000000000181947 */ /* 0x000fea0003800000 */
[----:B01----:R-:W0:Y:S01]  /*0c30*/  LDC.64 R2, c[0x0][0x3a8] ;  /* 0x0000ea00ff027b82 */ /* 0x003e220000000a00 */
[----:B------:R-:W2:Y:S01]  /*0c40*/  LDG.E R5, desc[UR8][R8.64] ;  /* 0x0000000808057981 */ /* 0x000ea2000c1e1900 */
[----:B0-----:R-:W-:-:S06]  /*0c50*/  IMAD.WIDE R2, R4, 0x4, R2 ;  /* 0x0000000404027825 */ /* 0x001fcc00078e0202 */
[----:B------:R-:W2:Y:S02]  /*0c60*/  LDG.E R2, desc[UR8][R2.64] ;  /* 0x0000000802027981 */ /* 0x000ea4000c1e1900 */
[----:B--2---:R-:W-:-:S05]  /*0c70*/  FMUL R5, R2, R5 ;  /* 0x0000000502057220 */ /* 0x004fca0000400000 */
[----:B------:R2:W-:Y:S02]  /*0c80*/  STG.E desc[UR8][R8.64], R5 ;  /* 0x0000000508007986 */ /* 0x0005e4000c101908 */
.L_x_30:
[----:B------:R-:W-:Y:S05]  /*0c90*/  BSYNC.RECONVERGENT B0 ;  /* 0x0000000000007941 */ /* 0x000fea0003800200 */
.L_x_29:
[----:B------:R-:W-:Y:S06]  /*0ca0*/  BAR.SYNC.DEFER_BLOCKING 0x0 ;  /* 0x0000000000007b1d */ /* 0x000fec0000010000 */
[----:B------:R-:W-:Y:S05]  /*0cb0*/  @P0 EXIT ;  /* 0x000000000000094d */ /* 0x000fea0003800000 */
[----:B------:R-:W3:Y:S01]  /*0cc0*/  LDG.E R11, desc[UR8][R10.64] ;  /* 0x000000080a0b7981 */ /* 0x000ee2000c1e1900 */
[----:B01----:R-:W0:Y:S02]  /*0cd0*/  LDC.64 R2, c[0x0][0x388] ;  /* 0x0000e200ff027b82 */ /* 0x003e240000000a00 */
[----:B0-----:R-:W-:-:S05]  /*0ce0*/  IMAD.WIDE R2, R7, 0x4, R2 ;  /* 0x0000000407027825 */ /* 0x001fca00078e0202 */
[----:B---3--:R-:W-:Y:S01]  /*0cf0*/  STG.E desc[UR8][R2.64], R11 ;  /* 0x0000000b02007986 */ /* 0x008fe2000c101908 */
[----:B------:R-:W-:Y:S06]  /*0d00*/  BAR.SYNC.DEFER_BLOCKING 0x0 ;  /* 0x0000000000007b1d */ /* 0x000fec0000010000 */
[----:B------:R-:W-:Y:S05]  /*0d10*/  EXIT ;  /* 0x000000000000794d */ /* 0x000fea0003800000 */
        .weak           $__internal_1_$__cuda_sm3x_div_rn_noftz_f32_slowpath
        .type           $__internal_1_$__cuda_sm3x_div_rn_noftz_f32_slowpath,@function
        .size           $__internal_1_$__cuda_sm3x_div_rn_noftz_f32_slowpath,(.L_x_45 - $__internal_1_$__cuda_sm3x_div_rn_noftz_f32_slowpath)
$__internal_1_$__cuda_sm3x_div_rn_noftz_f32_slowpath:
[----:B------:R-:W-:Y:S01]  /*0d20*/  SHF.R.U32.HI R10, RZ, 0x17, R3 ;  /* 0x00000017ff0a7819 */ /* 0x000fe20000011603 */
[----:B------:R-:W-:Y:S01]  /*0d30*/  BSSY.RECONVERGENT B2, `(.L_x_31) ;  /* 0x0000062000027945 */ /* 0x000fe20003800200 */
[----:B------:R-:W-:Y:S02]  /*0d40*/  SHF.R.U32.HI R9, RZ, 0x17, R0 ;  /* 0x00000017ff097819 */ /* 0x000fe40000011600 */
[----:B------:R-:W-:Y:S02]  /*0d50*/  LOP3.LUT R14, R10, 0xff, RZ, 0xc0, !PT ;  /* 0x000000ff0a0e7812 */ /* 0x000fe400078ec0ff */
[----:B------:R-:W-:-:S03]  /*0d60*/  LOP3.LUT R12, R9, 0xff, RZ, 0xc0, !PT ;  /* 0x000000ff090c7812 */ /* 0x000fc600078ec0ff */
[----:B------:R-:W-:Y:S01]  /*0d70*/  VIADD R11, R14, 0xffffffff ;  /* 0xffffffff0e0b7836 */ /* 0x000fe20000000000 */
[----:B------:R-:W-:-:S04]  /*0d80*/  IADD3 R10, PT, PT, R12, -0x1, RZ ;  /* 0xffffffff0c0a7810 */ /* 0x000fc80007ffe0ff */
[----:B------:R-:W-:-:S04]  /*0d90*/  ISETP.GT.U32.AND P0, PT, R11, 0xfd, PT ;  /* 0x000000fd0b00780c */ /* 0x000fc80003f04070 */
[----:B------:R-:W-:-:S13]  /*0da0*/  ISETP.GT.U32.OR P0, PT, R10, 0xfd, P0 ;  /* 0x000000fd0a00780c */ /* 0x000fda0000704470 */
[----:B------:R-:W-:Y:S01]  /*0db0*/  @!P0 IMAD.MOV.U32 R9, RZ, RZ, RZ ;  /* 0x000000ffff098224 */ /* 0x000fe200078e00ff */
[----:B------:R-:W-:Y:S06]  /*0dc0*/  @!P0 BRA `(.L_x_32) ;  /* 0x00000000005c8947 */ /* 0x000fec0003800000 */
[----:B------:R-:W-:Y:S02]  /*0dd0*/  FSETP.GTU.FTZ.AND P0, PT, |R0|, +INF , PT ;  /* 0x7f8000000000780b */ /* 0x000fe40003f1c200 */
[----:B------:R-:W-:-:S04]  /*0de0*/  FSETP.GTU.FTZ.AND P1, PT, |R3|, +INF , PT ;  /* 0x7f8000000300780b */ /* 0x000fc80003f3c200 */
[----:B------:R-:W-:-:S13]  /*0df0*/  PLOP3.LUT P0, PT, P0, P1, PT, 0xf8, 0x8f ;  /* 0x00000000008f781c */ /* 0x000fda0000703f70 */
[----:B------:R-:W-:Y:S05]  /*0e00*/  @P0 BRA `(.L_x_33) ;  /* 0x00000004004c0947 */ /* 0x000fea0003800000 */
[----:B------:R-:W-:-:S13]  /*0e10*/  LOP3.LUT P0, RZ, R3, 0x7fffffff, R0, 0xc8, !PT ;  /* 0x7fffffff03ff7812 */ /* 0x000fda000780c800 */
[----:B------:R-:W-:Y:S05]  /*0e20*/  @!P0 BRA `(.L_x_34) ;  /* 0x00000004003c8947 */ /* 0x000fea0003800000 */
[C---:B------:R-:W-:Y:S02]  /*0e30*/  FSETP.NEU.FTZ.AND P1, PT, |R0|.reuse, +INF , PT ;  /* 0x7f8000000000780b */ /* 0x040fe40003f3d200 */
[----:B------:R-:W-:Y:S02]  /*0e40*/  FSETP.NEU.FTZ.AND P2, PT, |R3|, +INF , PT ;  /* 0x7f8000000300780b */ /* 0x000fe40003f5d200 */
[----:B------:R-:W-:-:S11]  /*0e50*/  FSETP.NEU.FTZ.AND P0, PT, |R0|, +INF , PT ;  /* 0x7f8000000000780b */ /* 0x000fd60003f1d200 */
[----:B------:R-:W-:Y:S05]  /*0e60*/  @!P2 BRA !P1, `(.L_x_34) ;  /* 0x00000004002ca947 */ /* 0x000fea0004800000 */
[----:B------:R-:W-:-:S04]  /*0e70*/  LOP3.LUT P1, RZ, R0, 0x7fffffff, RZ, 0xc0, !PT ;  /* 0x7fffffff00ff7812 */ /* 0x000fc8000782c0ff */
[----:B------:R-:W-:-:S13]  /*0e80*/  PLOP3.LUT P1, PT, P2, P1, PT, 0x2f, 0xf2 ;  /* 0x0000000000f2781c */ /* 0x000fda0001722577 */
[----:B------:R-:W-:Y:S05]  /*0e90*/  @P1 BRA `(.L_x_35) ;  /* 0x0000000400181947 */ /* 0x000fea0003800000 */
[----:B------:R-:W-:-:S04]  /*0ea0*/  LOP3.LUT P1, RZ, R3, 0x7fffffff, RZ, 0xc0, !PT ;  /* 0x7fffffff03ff7812 */ /* 0x000fc8000782c0ff */
[----:B------:R-:W-:-:S13]  /*0eb0*/  PLOP3.LUT P0, PT, P0, P1, PT, 0x2f, 0xf2 ;  /* 0x0000000000f2781c */ /* 0x000fda0000702577 */
[----:B------:R-:W-:Y:S05]  /*0ec0*/  @P0 BRA `(.L_x_36) ;  /* 0x0000000400000947 */ /* 0x000fea0003800000 */
[----:B------:R-:W-:Y:S02]  /*0ed0*/  ISETP.GE.AND P0, PT, R10, RZ, PT ;  /* 0x000000ff0a00720c */ /* 0x000fe40003f06270 */
[----:B------:R-:W-:-:S11]  /*0ee0*/  ISETP.GE.AND P1, PT, R11, RZ, PT ;  /* 0x000000ff0b00720c */ /* 0x000fd60003f26270 */
[----:B------:R-:W-:Y:S01]  /*0ef0*/  @P0 MOV R9, RZ ;  /* 0x000000ff00090202 */ /* 0x000fe20000000f00 */
[----:B------:R-:W-:Y:S02]  /*0f00*/  @!P0 IMAD.MOV.U32 R9, RZ, RZ, -0x40 ;  /* 0xffffffc0ff098424 */ /* 0x000fe400078e00ff */
[----:B------:R-:W-:Y:S01]  /*0f10*/  @!P0 FFMA R0, R0, 1.84467440737095516160e+19, RZ ;  /* 0x5f80000000008823 */ /* 0x000fe200000000ff */
[----:B------:R-:W-:Y:S02]  /*0f20*/  @!P1 FFMA R3, R3, 1.84467440737095516160e+19, RZ ;  /* 0x5f80000003039823 */ /* 0x000fe400000000ff */
[----:B------:R-:W-:-:S07]  /*0f30*/  @!P1 IADD3 R9, PT, PT, R9, 0x40, RZ ;  /* 0x0000004009099810 */ /* 0x000fce0007ffe0ff */
.L_x_32:
[----:B------:R-:W-:Y:S01]  /*0f40*/  LEA R10, R14, 0xc0800000, 0x17 ;  /* 0xc08000000e0a7811 */ /* 0x000fe200078eb8ff */
[----:B------:R-:W-:Y:S04]  /*0f50*/  BSSY.RECONVERGENT B3, `(.L_x_37) ;  /* 0x0000036000037945 */ /* 0x000fe80003800200 */
[----:B------:R-:W-:Y:S01]  /*0f60*/  IMAD.IADD R10, R3, 0x1, -R10 ;  /* 0x00000001030a7824 */ /* 0x000fe200078e0a0a */
[----:B------:R-:W-:-:S03]  /*0f70*/  IADD3 R3, PT, PT, R12, -0x7f, RZ ;  /* 0xffffff810c037810 */ /* 0x000fc60007ffe0ff */
[----:B------:R0:W1:Y:S01]  /*0f80*/  MUFU.RCP R11, R10 ;  /* 0x0000000a000b7308 */ /* 0x0000620000001000 */
[----:B------:R-:W-:Y:S01]  /*0f90*/  FADD.FTZ R13, -R10, -RZ ;  /* 0x800000ff0a0d7221 */ /* 0x000fe20000010100 */
[C---:B------:R-:W-:Y:S01]  /*0fa0*/  IMAD R0, R3.reuse, -0x800000, R0 ;  /* 0xff80000003007824 */ /* 0x040fe200078e0200 */
[----:B0-----:R-:W-:-:S05]  /*0fb0*/  IADD3 R10, PT, PT, R3, 0x7f, -R14 ;  /* 0x0000007f030a7810 */ /* 0x001fca0007ffe80e */
[----:B------:R-:W-:Y:S02]  /*0fc0*/  IMAD.IADD R10, R10, 0x1, R9 ;  /* 0x000000010a0a7824 */ /* 0x000fe400078e0209 */
[----:B-1----:R-:W-:-:S04]  /*0fd0*/  FFMA R12, R11, R13, 1 ;  /* 0x3f8000000b0c7423 */ /* 0x002fc8000000000d */
[----:B------:R-:W-:-:S04]  /*0fe0*/  FFMA R16, R11, R12, R11 ;  /* 0x0000000c0b107223 */ /* 0x000fc8000000000b */
[----:B------:R-:W-:-:S04]  /*0ff0*/  FFMA R11, R0, R16, RZ ;  /* 0x00000010000b7223 */ /* 0x000fc800000000ff */
[----:B------:R-:W-:-:S04]  /*1000*/  FFMA R12, R13, R11, R0 ;  /* 0x0000000b0d0c7223 */ /* 0x000fc80000000000 */
[----:B------:R-:W-:-:S04]  /*1010*/  FFMA R11, R16, R12, R11 ;  /* 0x0000000c100b7223 */ /* 0x000fc8000000000b */
[----:B------:R-:W-:-:S04]  /*1020*/  FFMA R12, R13, R11, R0 ;  /* 0x0000000b0d0c7223 */ /* 0x000fc80000000000 */
[----:B------:R-:W-:-:S05]  /*1030*/  FFMA R0, R16, R12, R11 ;  /* 0x0000000c10007223 */ /* 0x000fca000000000b */
[----:B------:R-:W-:-:S04]  /*1040*/  SHF.R.U32.HI R3, RZ, 0x17, R0 ;  /* 0x00000017ff037819 */ /* 0x000fc80000011600 */
[----:B------:R-:W-:-:S04]  /*1050*/  LOP3.LUT R3, R3, 0xff, RZ, 0xc0, !PT ;  /* 0x000000ff03037812 */ /* 0x000fc800078ec0ff */
[----:B------:R-:W-:-:S05]  /*1060*/  IADD3 R13, PT, PT, R3, R10, RZ ;  /* 0x0000000a030d7210 */ /* 0x000fca0007ffe0ff */
[----:B------:R-:W-:-:S05]  /*1070*/  VIADD R3, R13, 0xffffffff ;  /* 0xffffffff0d037836 */ /* 0x000fca0000000000 */
        /* <DEDUP_REMOVED lines=10> */
[CCC-:B------:R-:W-:Y:S01]  /*1120*/  FFMA.RM R10, R16.reuse, R12.reuse, R11.reuse ;  /* 0x0000000c100a7223 */ /* 0x1c0fe2000000400b */
[C---:B------:R-:W-:Y:S02]  /*1130*/  ISETP.NE.AND P2, PT, R13.reuse, RZ, PT ;  /* 0x000000ff0d00720c */ /* 0x040fe40003f45270 */
[----:B------:R-:W-:Y:S02]  /*1140*/  ISETP.NE.AND P1, PT, R13, RZ, PT ;  /* 0x000000ff0d00720c */ /* 0x000fe40003f25270 */
[----:B------:R-:W-:Y:S01]  /*1150*/  LOP3.LUT R9, R3, 0x7fffff, RZ, 0xc0, !PT ;  /* 0x007fffff03097812 */ /* 0x000fe200078ec0ff */
[----:B------:R-:W-:Y:S01]  /*1160*/  FFMA.RP R3, R16, R12, R11 ;  /* 0x0000000c10037223 */ /* 0x000fe2000000800b */
[----:B------:R-:W-:Y:S01]  /*1170*/  IADD3 R12, PT, PT, R13, 0x20, RZ ;  /* 0x000000200d0c7810 */ /* 0x000fe20007ffe0ff */
[----:B------:R-:W-:Y:S01]  /*1180*/  IMAD.MOV R11, RZ, RZ, -R13 ;  /* 0x000000ffff0b7224 */ /* 0x000fe200078e0a0d */
[----:B------:R-:W-:-:S02]  /*1190*/  LOP3.LUT R9, R9, 0x800000, RZ, 0xfc, !PT ;  /* 0x0080000009097812 */ /* 0x000fc400078efcff */
[----:B------:R-:W-:Y:S02]  /*11a0*/  FSETP.NEU.FTZ.AND P0, PT, R3, R10, PT ;  /* 0x0000000a0300720b */ /* 0x000fe40003f1d000 */
[----:B------:R-:W-:Y:S02]  /*11b0*/  SHF.L.U32 R12, R9, R12, RZ ;  /* 0x0000000c090c7219 */ /* 0x000fe400000006ff */
[----:B------:R-:W-:Y:S02]  /*11c0*/  SEL R10, R11, RZ, P2 ;  /* 0x000000ff0b0a7207 */ /* 0x000fe40001000000 */
[----:B------:R-:W-:Y:S02]  /*11d0*/  ISETP.NE.AND P1, PT, R12, RZ, P1 ;  /* 0x000000ff0c00720c */ /* 0x000fe40000f25270 */
[----:B------:R-:W-:Y:S02]  /*11e0*/  SHF.R.U32.HI R10, RZ, R10, R9 ;  /* 0x0000000aff0a7219 */ /* 0x000fe40000011609 */
[----:B------:R-:W-:-:S02]  /*11f0*/  PLOP3.LUT P0, PT, P0, P1, PT, 0xf8, 0x8f ;  /* 0x00000000008f781c */ /* 0x000fc40000703f70 */
[----:B------:R-:W-:Y:S02]  /*1200*/  SHF.R.U32.HI R12, RZ, 0x1, R10 ;  /* 0x00000001ff0c7819 */ /* 0x000fe4000001160a */
[----:B------:R-:W-:-:S04]  /*1210*/  SEL R3, RZ, 0x1, !P0 ;  /* 0x00000001ff037807 */ /* 0x000fc80004000000 */
[----:B------:R-:W-:-:S04]  /*1220*/  LOP3.LUT R3, R3, 0x1, R12, 0xf8, !PT ;  /* 0x0000000103037812 */ /* 0x000fc800078ef80c */
[----:B------:R-:W-:-:S04]  /*1230*/  LOP3.LUT R3, R3, R10, RZ, 0xc0, !PT ;  /* 0x0000000a03037212 */ /* 0x000fc800078ec0ff */
[----:B------:R-:W-:-:S04]  /*1240*/  IADD3 R3, PT, PT, R12, R3, RZ ;  /* 0x000000030c037210 */ /* 0x000fc80007ffe0ff */
[----:B------:R-:W-:Y:S01]  /*1250*/  LOP3.LUT R0, R3, R0, RZ, 0xfc, !PT ;  /* 0x0000000003007212 */ /* 0x000fe200078efcff */
[----:B------:R-:W-:Y:S06]  /*1260*/  BRA `(.L_x_40) ;  /* 0x0000000000107947 */ /* 0x000fec0003800000 */
.L_x_39:
[----:B------:R-:W-:-:S04]  /*1270*/  LOP3.LUT R0, R0, 0x80000000, RZ, 0xc0, !PT ;  /* 0x8000000000007812 */ /* 0x000fc800078ec0ff */
[----:B------:R-:W-:Y:S01]  /*1280*/  LOP3.LUT R0, R0, 0x7f800000, RZ, 0xfc, !PT ;  /* 0x7f80000000007812 */ /* 0x000fe200078efcff */
[----:B------:R-:W-:Y:S06]  /*1290*/  BRA `(.L_x_40) ;  /* 0x0000000000047947 */ /* 0x000fec0003800000 */
.L_x_38:
[----:B------:R-:W-:-:S07]  /*12a0*/  IMAD R0, R10, 0x800000, R0 ;  /* 0x008000000a007824 */ /* 0x000fce00078e0200 */
.L_x_40:
[----:B------:R-:W-:Y:S05]  /*12b0*/  BSYNC.RECONVERGENT B3 ;  /* 0x0000000000037941 */ /* 0x000fea0003800200 */
.L_x_37:
[----:B------:R-:W-:Y:S05]  /*12c0*/  BRA `(.L_x_41) ;  /* 0x0000000000207947 */ /* 0x000fea0003800000 */
.L_x_36:
[----:B------:R-:W-:-:S04]  /*12d0*/  LOP3.LUT R0, R3, 0x80000000, R0, 0x48, !PT ;  /* 0x8000000003007812 */ /* 0x000fc800078e4800 */
[----:B------:R-:W-:Y:S01]  /*12e0*/  LOP3.LUT R0, R0, 0x7f800000, RZ, 0xfc, !PT ;  /* 0x7f80000000007812 */ /* 0x000fe200078efcff */
[----:B------:R-:W-:Y:S06]  /*12f0*/  BRA `(.L_x_41) ;  /* 0x0000000000147947 */ /* 0x000fec0003800000 */
.L_x_35:
[----:B------:R-:W-:Y:S01]  /*1300*/  LOP3.LUT R0, R3, 0x80000000, R0, 0x48, !PT ;  /* 0x8000000003007812 */ /* 0x000fe200078e4800 */
[----:B------:R-:W-:Y:S06]  /*1310*/  BRA `(.L_x_41) ;  /* 0x00000000000c7947 */ /* 0x000fec0003800000 */
.L_x_34:
[----:B------:R-:W0:Y:S01]  /*1320*/  MUFU.RSQ R0, -QNAN ;  /* 0xffc0000000007908 */ /* 0x000e220000001400 */
[----:B------:R-:W-:Y:S05]  /*1330*/  BRA `(.L_x_41) ;  /* 0x0000000000047947 */ /* 0x000fea0003800000 */
.L_x_33:
[----:B------:R-:W-:-:S07]  /*1340*/  FADD.FTZ R0, R0, R3 ;  /* 0x0000000300007221 */ /* 0x000fce0000010000 */
.L_x_41:
[----:B------:R-:W-:Y:S05]  /*1350*/  BSYNC.RECONVERGENT B2 ;  /* 0x0000000000027941 */ /* 0x000fea0003800200 */
.L_x_31:
[----:B------:R-:W-:Y:S01]  /*1360*/  HFMA2 R9, -RZ, RZ, 0, 0 ;  /* 0x00000000ff097431 */ /* 0x000fe200000001ff */
[----:B0-----:R-:W-:-:S03]  /*1370*/  MOV R3, R0 ;  /* 0x0000000000037202 */ /* 0x001fc60000000f00 */
[----:B------:R-:W-:Y:S05]  /*1380*/  RET.REL.NODEC R8 `(_Z26kernel_p_ik_pre_Block_warpPfS_S_S_S_S_S_fiii) ;  /* 0xffffffec081c7950 */ /* 0x000fea0003c3ffff */
.L_x_42:
        /* <DEDUP_REMOVED lines=15> */
.L_x_45:


//--------------------- .nv.global.init           --------------------------
	.section	.nv.global.init,"aw",@progbits
.nv.global.init:
	.type		$str,@object
	.size		$str,($str$1 - $str)
$str:
        /*0000*/ 	.byte	0x4e, 0x5f, 0x32, 0x6e, 0x5f, 0x42, 0x20, 0x25, 0x64, 0x2c, 0x20, 0x6f, 0x66, 0x66, 0x73, 0x65
        /*0010*/ 	.byte	0x74, 0x31, 0x20, 0x25, 0x64, 0x20, 0x0a, 0x0a, 0x00
	.type		$str$1,@object
	.size		$str$1,(.L_1 - $str$1)
$str$1:
        /*0019*/ 	.byte	0x32, 0x62, 0x20, 0x25, 0x64, 0x2c, 0x74, 0x20, 0x25, 0x64, 0x2c, 0x20, 0x67, 0x20, 0x25, 0x64
        /*0029*/ 	.byte	0x2c, 0x20, 0x61, 0x75, 0x78, 0x5b, 0x53, 0x5d, 0x20, 0x25, 0x66, 0x2c, 0x20, 0x61, 0x75, 0x78
        /*0039*/ 	.byte	0x5b, 0x67, 0x2b, 0x6f, 0x5d, 0x20, 0x25, 0x66, 0x2c, 0x20, 0x6f, 0x20, 0x25, 0x64, 0x20, 0x6e
        /*0049*/ 	.byte	0x75, 0x6d, 0x20, 0x25, 0x64, 0x2c, 0x20, 0x4e, 0x5f, 0x32, 0x6e, 0x5f, 0x42, 0x2f, 0x32, 0x20
        /*0059*/ 	.byte	0x25, 0x64, 0x0a, 0x00
.L_1:


//--------------------- .nv.shared.reserved.0     --------------------------
	.section	.nv.shared.reserved.0,"aw",@nobits
	.weak		__nv_reservedSMEM_offset_0_alias
	.size		__nv_reservedSMEM_offset_0_alias, 0, 64
	.other		__nv_reservedSMEM_offset_0_alias,@"STO_CUDA_RESERVED_SHARED STV_DEFAULT"
__nv_reservedSMEM_offset_0_alias:
	.zero		0
	.zero		64


//--------------------- .nv.constant0._Z27par_reduc_for_k_using_warpsPfS_iii --------------------------
	.section	.nv.constant0._Z27par_reduc_for_k_using_warpsPfS_iii,"a",@progbits
	.sectionflags	@""
	.align	4
.nv.constant0._Z27par_reduc_for_k_using_warpsPfS_iii:
	.zero		924


//--------------------- .nv.constant0._Z26kernel_p_ik_pre_Block_warpPfS_S_S_S_S_S_fiii --------------------------
	.section	.nv.constant0._Z26kernel_p_ik_pre_Block_warpPfS_S_S_S_S_S_fiii,"a",@progbits
	.sectionflags	@""
	.align	4
.nv.constant0._Z26kernel_p_ik_pre_Block_warpPfS_S_S_S_S_S_fiii:
	.zero		968


//--------------------- SYMBOLS --------------------------

	.type		.nv.reservedSmem.offset0,@object
	.size		.nv.reservedSmem.offset0,0x4
	.type		vprintf,@function
